//
// Generated by NVIDIA NVVM Compiler
//
// Compiler Build ID: CL-36424714
// Cuda compilation tools, release 13.0, V13.0.88
// Based on NVVM 20.0.0
//

.version 9.0
.target sm_100
.address_size 64

	// .globl	_Z10InitializePfS_S_PiS0_P17curandStateXORWOW
.global .align 4 .b8 precalc_xorwow_matrix[102400];
.global .align 4 .b8 precalc_xorwow_offset_matrix[102400];
.global .align 4 .b8 mrg32k3aM1[2304];
.global .align 4 .b8 mrg32k3aM2[2304];
.global .align 4 .b8 mrg32k3aM1SubSeq[2016];
.global .align 4 .b8 mrg32k3aM2SubSeq[2016];
.global .align 4 .b8 mrg32k3aM1Seq[2304];
.global .align 4 .b8 mrg32k3aM2Seq[2304];
.const .align 8 .b8 __cr_lgamma_table[72];
// _ZZ6ReducePfS_PiiE5stage has been demoted
// _ZZ6ReducePfS_PiiE4best has been demoted
.global .align 4 .b8 __cudart_i2opi_f[24] = {65, 144, 67, 60, 153, 149, 98, 219, 192, 221, 52, 245, 209, 87, 39, 252, 41, 21, 68, 78, 110, 131, 249, 162};

.visible .entry _Z10InitializePfS_S_PiS0_P17curandStateXORWOW(
	.param .u64 .ptr .align 1 _Z10InitializePfS_S_PiS0_P17curandStateXORWOW_param_0,
	.param .u64 .ptr .align 1 _Z10InitializePfS_S_PiS0_P17curandStateXORWOW_param_1,
	.param .u64 .ptr .align 1 _Z10InitializePfS_S_PiS0_P17curandStateXORWOW_param_2,
	.param .u64 .ptr .align 1 _Z10InitializePfS_S_PiS0_P17curandStateXORWOW_param_3,
	.param .u64 .ptr .align 1 _Z10InitializePfS_S_PiS0_P17curandStateXORWOW_param_4,
	.param .u64 .ptr .align 1 _Z10InitializePfS_S_PiS0_P17curandStateXORWOW_param_5
)
{
	.reg .pred 	%p<26>;
	.reg .b32 	%r<412>;
	.reg .b32 	%f<8>;
	.reg .b64 	%rd<34>;

	ld.param.u64 	%rd12, [_Z10InitializePfS_S_PiS0_P17curandStateXORWOW_param_0];
	ld.param.u64 	%rd13, [_Z10InitializePfS_S_PiS0_P17curandStateXORWOW_param_1];
	ld.param.u64 	%rd8, [_Z10InitializePfS_S_PiS0_P17curandStateXORWOW_param_2];
	ld.param.u64 	%rd9, [_Z10InitializePfS_S_PiS0_P17curandStateXORWOW_param_3];
	ld.param.u64 	%rd10, [_Z10InitializePfS_S_PiS0_P17curandStateXORWOW_param_4];
	ld.param.u64 	%rd11, [_Z10InitializePfS_S_PiS0_P17curandStateXORWOW_param_5];
	cvta.to.global.u64 	%rd14, %rd13;
	cvta.to.global.u64 	%rd15, %rd12;
	mov.u32 	%r183, %ntid.x;
	mov.u32 	%r1, %ctaid.x;
	mov.u32 	%r184, %tid.x;
	mad.lo.s32 	%r185, %r183, %r1, %r184;
	cvt.s64.s32 	%rd33, %r185;
	mul.wide.s32 	%rd16, %r185, 4;
	add.s64 	%rd17, %rd15, %rd16;
	ld.global.f32 	%f1, [%rd17];
	fma.rn.f32 	%f2, %f1, 0f40000000, 0fBF800000;
	mul.f32 	%f3, %f2, 0f40A3D70A;
	st.global.f32 	[%rd17], %f3;
	add.s64 	%rd18, %rd14, %rd16;
	ld.global.f32 	%f4, [%rd18];
	mul.f32 	%f5, %f4, 0f3F000000;
	mul.f32 	%f6, %f5, 0f4123D70A;
	mul.f32 	%f7, %f6, 0f3F000000;
	st.global.f32 	[%rd18], %f7;
	setp.ne.s32 	%p1, %r184, 0;
	@%p1 bra 	$L__BB0_2;
	cvta.to.global.u64 	%rd19, %rd8;
	cvta.to.global.u64 	%rd20, %rd9;
	cvta.to.global.u64 	%rd21, %rd10;
	mul.wide.u32 	%rd22, %r1, 4;
	add.s64 	%rd23, %rd19, %rd22;
	mov.b32 	%r186, 1176256502;
	st.global.u32 	[%rd23], %r186;
	add.s64 	%rd24, %rd20, %rd22;
	st.global.u32 	[%rd24], %r1;
	add.s64 	%rd25, %rd21, %rd22;
	st.global.u32 	[%rd25], %r1;
$L__BB0_2:
	cvt.u32.u64 	%r187, %rd33;
	cvta.to.global.u64 	%rd26, %rd11;
	mad.lo.s64 	%rd2, %rd33, 48, %rd26;
	xor.b32  	%r188, %r187, -1429050551;
	mul.lo.s32 	%r189, %r188, 1099087573;
	setp.gt.s32 	%p2, %r187, -1;
	selp.b32 	%r190, -644748465, -1947113066, %p2;
	add.s32 	%r191, %r190, %r189;
	add.s32 	%r192, %r191, 6615241;
	add.s32 	%r193, %r189, 123456789;
	st.global.v2.u32 	[%rd2], {%r192, %r193};
	xor.b32  	%r194, %r189, 362436069;
	add.s32 	%r195, %r190, 521288629;
	st.global.v2.u32 	[%rd2+8], {%r194, %r195};
	xor.b32  	%r196, %r190, 88675123;
	add.s32 	%r197, %r189, 5783321;
	st.global.v2.u32 	[%rd2+16], {%r196, %r197};
	setp.eq.s32 	%p3, %r187, 0;
	@%p3 bra 	$L__BB0_44;
	mov.b32 	%r318, 0;
	mov.u64 	%rd28, precalc_xorwow_matrix;
$L__BB0_4:
	and.b64  	%rd4, %rd33, 3;
	setp.eq.s64 	%p4, %rd4, 0;
	@%p4 bra 	$L__BB0_43;
	mul.wide.u32 	%rd27, %r318, 3200;
	add.s64 	%rd5, %rd28, %rd27;
	cvt.u32.u64 	%r3, %rd4;
	mov.b32 	%r319, 0;
$L__BB0_6:
	mov.b32 	%r332, 0;
	mov.u32 	%r333, %r332;
	mov.u32 	%r334, %r332;
	mov.u32 	%r335, %r332;
	mov.u32 	%r336, %r332;
	mov.u32 	%r325, %r332;
$L__BB0_7:
	mul.wide.u32 	%rd29, %r325, 4;
	add.s64 	%rd30, %rd2, %rd29;
	ld.global.u32 	%r11, [%rd30+4];
	shl.b32 	%r12, %r325, 5;
	mov.b32 	%r331, 0;
$L__BB0_8:
	.pragma "nounroll";
	shr.u32 	%r202, %r11, %r331;
	and.b32  	%r203, %r202, 1;
	setp.eq.b32 	%p5, %r203, 1;
	not.pred 	%p6, %p5;
	add.s32 	%r204, %r12, %r331;
	mul.lo.s32 	%r205, %r204, 5;
	mul.wide.u32 	%rd31, %r205, 4;
	add.s64 	%rd6, %rd5, %rd31;
	@%p6 bra 	$L__BB0_10;
	ld.global.u32 	%r206, [%rd6];
	xor.b32  	%r336, %r336, %r206;
	ld.global.u32 	%r207, [%rd6+4];
	xor.b32  	%r335, %r335, %r207;
	ld.global.u32 	%r208, [%rd6+8];
	xor.b32  	%r334, %r334, %r208;
	ld.global.u32 	%r209, [%rd6+12];
	xor.b32  	%r333, %r333, %r209;
	ld.global.u32 	%r210, [%rd6+16];
	xor.b32  	%r332, %r332, %r210;
$L__BB0_10:
	and.b32  	%r212, %r202, 2;
	setp.eq.s32 	%p7, %r212, 0;
	@%p7 bra 	$L__BB0_12;
	ld.global.u32 	%r213, [%rd6+20];
	xor.b32  	%r336, %r336, %r213;
	ld.global.u32 	%r214, [%rd6+24];
	xor.b32  	%r335, %r335, %r214;
	ld.global.u32 	%r215, [%rd6+28];
	xor.b32  	%r334, %r334, %r215;
	ld.global.u32 	%r216, [%rd6+32];
	xor.b32  	%r333, %r333, %r216;
	ld.global.u32 	%r217, [%rd6+36];
	xor.b32  	%r332, %r332, %r217;
$L__BB0_12:
	and.b32  	%r219, %r202, 4;
	setp.eq.s32 	%p8, %r219, 0;
	@%p8 bra 	$L__BB0_14;
	ld.global.u32 	%r220, [%rd6+40];
	xor.b32  	%r336, %r336, %r220;
	ld.global.u32 	%r221, [%rd6+44];
	xor.b32  	%r335, %r335, %r221;
	ld.global.u32 	%r222, [%rd6+48];
	xor.b32  	%r334, %r334, %r222;
	ld.global.u32 	%r223, [%rd6+52];
	xor.b32  	%r333, %r333, %r223;
	ld.global.u32 	%r224, [%rd6+56];
	xor.b32  	%r332, %r332, %r224;
$L__BB0_14:
	and.b32  	%r226, %r202, 8;
	setp.eq.s32 	%p9, %r226, 0;
	@%p9 bra 	$L__BB0_16;
	ld.global.u32 	%r227, [%rd6+60];
	xor.b32  	%r336, %r336, %r227;
	ld.global.u32 	%r228, [%rd6+64];
	xor.b32  	%r335, %r335, %r228;
	ld.global.u32 	%r229, [%rd6+68];
	xor.b32  	%r334, %r334, %r229;
	ld.global.u32 	%r230, [%rd6+72];
	xor.b32  	%r333, %r333, %r230;
	ld.global.u32 	%r231, [%rd6+76];
	xor.b32  	%r332, %r332, %r231;
$L__BB0_16:
	and.b32  	%r233, %r202, 16;
	setp.eq.s32 	%p10, %r233, 0;
	@%p10 bra 	$L__BB0_18;
	ld.global.u32 	%r234, [%rd6+80];
	xor.b32  	%r336, %r336, %r234;
	ld.global.u32 	%r235, [%rd6+84];
	xor.b32  	%r335, %r335, %r235;
	ld.global.u32 	%r236, [%rd6+88];
	xor.b32  	%r334, %r334, %r236;
	ld.global.u32 	%r237, [%rd6+92];
	xor.b32  	%r333, %r333, %r237;
	ld.global.u32 	%r238, [%rd6+96];
	xor.b32  	%r332, %r332, %r238;
$L__BB0_18:
	and.b32  	%r240, %r202, 32;
	setp.eq.s32 	%p11, %r240, 0;
	@%p11 bra 	$L__BB0_20;
	ld.global.u32 	%r241, [%rd6+100];
	xor.b32  	%r336, %r336, %r241;
	ld.global.u32 	%r242, [%rd6+104];
	xor.b32  	%r335, %r335, %r242;
	ld.global.u32 	%r243, [%rd6+108];
	xor.b32  	%r334, %r334, %r243;
	ld.global.u32 	%r244, [%rd6+112];
	xor.b32  	%r333, %r333, %r244;
	ld.global.u32 	%r245, [%rd6+116];
	xor.b32  	%r332, %r332, %r245;
$L__BB0_20:
	and.b32  	%r247, %r202, 64;
	setp.eq.s32 	%p12, %r247, 0;
	@%p12 bra 	$L__BB0_22;
	ld.global.u32 	%r248, [%rd6+120];
	xor.b32  	%r336, %r336, %r248;
	ld.global.u32 	%r249, [%rd6+124];
	xor.b32  	%r335, %r335, %r249;
	ld.global.u32 	%r250, [%rd6+128];
	xor.b32  	%r334, %r334, %r250;
	ld.global.u32 	%r251, [%rd6+132];
	xor.b32  	%r333, %r333, %r251;
	ld.global.u32 	%r252, [%rd6+136];
	xor.b32  	%r332, %r332, %r252;
$L__BB0_22:
	and.b32  	%r254, %r202, 128;
	setp.eq.s32 	%p13, %r254, 0;
	@%p13 bra 	$L__BB0_24;
	ld.global.u32 	%r255, [%rd6+140];
	xor.b32  	%r336, %r336, %r255;
	ld.global.u32 	%r256, [%rd6+144];
	xor.b32  	%r335, %r335, %r256;
	ld.global.u32 	%r257, [%rd6+148];
	xor.b32  	%r334, %r334, %r257;
	ld.global.u32 	%r258, [%rd6+152];
	xor.b32  	%r333, %r333, %r258;
	ld.global.u32 	%r259, [%rd6+156];
	xor.b32  	%r332, %r332, %r259;
$L__BB0_24:
	and.b32  	%r261, %r202, 256;
	setp.eq.s32 	%p14, %r261, 0;
	@%p14 bra 	$L__BB0_26;
	ld.global.u32 	%r262, [%rd6+160];
	xor.b32  	%r336, %r336, %r262;
	ld.global.u32 	%r263, [%rd6+164];
	xor.b32  	%r335, %r335, %r263;
	ld.global.u32 	%r264, [%rd6+168];
	xor.b32  	%r334, %r334, %r264;
	ld.global.u32 	%r265, [%rd6+172];
	xor.b32  	%r333, %r333, %r265;
	ld.global.u32 	%r266, [%rd6+176];
	xor.b32  	%r332, %r332, %r266;
$L__BB0_26:
	and.b32  	%r268, %r202, 512;
	setp.eq.s32 	%p15, %r268, 0;
	@%p15 bra 	$L__BB0_28;
	ld.global.u32 	%r269, [%rd6+180];
	xor.b32  	%r336, %r336, %r269;
	ld.global.u32 	%r270, [%rd6+184];
	xor.b32  	%r335, %r335, %r270;
	ld.global.u32 	%r271, [%rd6+188];
	xor.b32  	%r334, %r334, %r271;
	ld.global.u32 	%r272, [%rd6+192];
	xor.b32  	%r333, %r333, %r272;
	ld.global.u32 	%r273, [%rd6+196];
	xor.b32  	%r332, %r332, %r273;
$L__BB0_28:
	and.b32  	%r275, %r202, 1024;
	setp.eq.s32 	%p16, %r275, 0;
	@%p16 bra 	$L__BB0_30;
	ld.global.u32 	%r276, [%rd6+200];
	xor.b32  	%r336, %r336, %r276;
	ld.global.u32 	%r277, [%rd6+204];
	xor.b32  	%r335, %r335, %r277;
	ld.global.u32 	%r278, [%rd6+208];
	xor.b32  	%r334, %r334, %r278;
	ld.global.u32 	%r279, [%rd6+212];
	xor.b32  	%r333, %r333, %r279;
	ld.global.u32 	%r280, [%rd6+216];
	xor.b32  	%r332, %r332, %r280;
$L__BB0_30:
	and.b32  	%r282, %r202, 2048;
	setp.eq.s32 	%p17, %r282, 0;
	@%p17 bra 	$L__BB0_32;
	ld.global.u32 	%r283, [%rd6+220];
	xor.b32  	%r336, %r336, %r283;
	ld.global.u32 	%r284, [%rd6+224];
	xor.b32  	%r335, %r335, %r284;
	ld.global.u32 	%r285, [%rd6+228];
	xor.b32  	%r334, %r334, %r285;
	ld.global.u32 	%r286, [%rd6+232];
	xor.b32  	%r333, %r333, %r286;
	ld.global.u32 	%r287, [%rd6+236];
	xor.b32  	%r332, %r332, %r287;
$L__BB0_32:
	and.b32  	%r289, %r202, 4096;
	setp.eq.s32 	%p18, %r289, 0;
	@%p18 bra 	$L__BB0_34;
	ld.global.u32 	%r290, [%rd6+240];
	xor.b32  	%r336, %r336, %r290;
	ld.global.u32 	%r291, [%rd6+244];
	xor.b32  	%r335, %r335, %r291;
	ld.global.u32 	%r292, [%rd6+248];
	xor.b32  	%r334, %r334, %r292;
	ld.global.u32 	%r293, [%rd6+252];
	xor.b32  	%r333, %r333, %r293;
	ld.global.u32 	%r294, [%rd6+256];
	xor.b32  	%r332, %r332, %r294;
$L__BB0_34:
	and.b32  	%r296, %r202, 8192;
	setp.eq.s32 	%p19, %r296, 0;
	@%p19 bra 	$L__BB0_36;
	ld.global.u32 	%r297, [%rd6+260];
	xor.b32  	%r336, %r336, %r297;
	ld.global.u32 	%r298, [%rd6+264];
	xor.b32  	%r335, %r335, %r298;
	ld.global.u32 	%r299, [%rd6+268];
	xor.b32  	%r334, %r334, %r299;
	ld.global.u32 	%r300, [%rd6+272];
	xor.b32  	%r333, %r333, %r300;
	ld.global.u32 	%r301, [%rd6+276];
	xor.b32  	%r332, %r332, %r301;
$L__BB0_36:
	and.b32  	%r303, %r202, 16384;
	setp.eq.s32 	%p20, %r303, 0;
	@%p20 bra 	$L__BB0_38;
	ld.global.u32 	%r304, [%rd6+280];
	xor.b32  	%r336, %r336, %r304;
	ld.global.u32 	%r305, [%rd6+284];
	xor.b32  	%r335, %r335, %r305;
	ld.global.u32 	%r306, [%rd6+288];
	xor.b32  	%r334, %r334, %r306;
	ld.global.u32 	%r307, [%rd6+292];
	xor.b32  	%r333, %r333, %r307;
	ld.global.u32 	%r308, [%rd6+296];
	xor.b32  	%r332, %r332, %r308;
$L__BB0_38:
	and.b32  	%r310, %r202, 32768;
	setp.eq.s32 	%p21, %r310, 0;
	@%p21 bra 	$L__BB0_40;
	ld.global.u32 	%r311, [%rd6+300];
	xor.b32  	%r336, %r336, %r311;
	ld.global.u32 	%r312, [%rd6+304];
	xor.b32  	%r335, %r335, %r312;
	ld.global.u32 	%r313, [%rd6+308];
	xor.b32  	%r334, %r334, %r313;
	ld.global.u32 	%r314, [%rd6+312];
	xor.b32  	%r333, %r333, %r314;
	ld.global.u32 	%r315, [%rd6+316];
	xor.b32  	%r332, %r332, %r315;
$L__BB0_40:
	add.s32 	%r331, %r331, 16;
	setp.ne.s32 	%p22, %r331, 32;
	@%p22 bra 	$L__BB0_8;
	mad.lo.s32 	%r316, %r325, -31, %r12;
	add.s32 	%r325, %r316, 1;
	setp.ne.s32 	%p23, %r325, 5;
	@%p23 bra 	$L__BB0_7;
	st.global.u32 	[%rd2+4], %r336;
	st.global.u32 	[%rd2+8], %r335;
	st.global.u32 	[%rd2+12], %r334;
	st.global.u32 	[%rd2+16], %r333;
	st.global.u32 	[%rd2+20], %r332;
	add.s32 	%r319, %r319, 1;
	setp.lt.u32 	%p24, %r319, %r3;
	@%p24 bra 	$L__BB0_6;
$L__BB0_43:
	shr.u64 	%rd7, %rd33, 2;
	add.s32 	%r318, %r318, 1;
	setp.gt.u64 	%p25, %rd33, 3;
	mov.u64 	%rd33, %rd7;
	@%p25 bra 	$L__BB0_4;
$L__BB0_44:
	mov.b32 	%r317, 0;
	st.global.v2.u32 	[%rd2+24], {%r317, %r317};
	st.global.u32 	[%rd2+32], %r317;
	mov.b64 	%rd32, 0;
	st.global.u64 	[%rd2+40], %rd32;
	ret;

}
	// .globl	_Z7IteratePfS_S_S_PiP17curandStateXORWOW
.visible .entry _Z7IteratePfS_S_S_PiP17curandStateXORWOW(
	.param .u64 .ptr .align 1 _Z7IteratePfS_S_S_PiP17curandStateXORWOW_param_0,
	.param .u64 .ptr .align 1 _Z7IteratePfS_S_S_PiP17curandStateXORWOW_param_1,
	.param .u64 .ptr .align 1 _Z7IteratePfS_S_S_PiP17curandStateXORWOW_param_2,
	.param .u64 .ptr .align 1 _Z7IteratePfS_S_S_PiP17curandStateXORWOW_param_3,
	.param .u64 .ptr .align 1 _Z7IteratePfS_S_S_PiP17curandStateXORWOW_param_4,
	.param .u64 .ptr .align 1 _Z7IteratePfS_S_S_PiP17curandStateXORWOW_param_5
)
{
	.local .align 4 .b8 	__local_depot1[28];
	.reg .b64 	%SP;
	.reg .b64 	%SPL;
	.reg .pred 	%p<23>;
	.reg .b32 	%r<147>;
	.reg .b32 	%f<101>;
	.reg .b64 	%rd<58>;
	.reg .b64 	%fd<4>;

	mov.u64 	%SPL, __local_depot1;
	ld.param.u64 	%rd20, [_Z7IteratePfS_S_S_PiP17curandStateXORWOW_param_0];
	ld.param.u64 	%rd21, [_Z7IteratePfS_S_S_PiP17curandStateXORWOW_param_2];
	ld.param.u64 	%rd22, [_Z7IteratePfS_S_S_PiP17curandStateXORWOW_param_3];
	ld.param.u64 	%rd23, [_Z7IteratePfS_S_S_PiP17curandStateXORWOW_param_5];
	cvta.to.global.u64 	%rd1, %rd20;
	cvta.to.global.u64 	%rd2, %rd21;
	cvta.to.global.u64 	%rd3, %rd22;
	cvta.to.global.u64 	%rd24, %rd23;
	add.u64 	%rd4, %SPL, 0;
	mov.u32 	%r56, %ntid.x;
	mov.u32 	%r57, %ctaid.x;
	mov.u32 	%r58, %tid.x;
	mad.lo.s32 	%r1, %r56, %r57, %r58;
	mul.wide.s32 	%rd26, %r1, 48;
	add.s64 	%rd5, %rd24, %rd26;
	ld.global.v2.u32 	{%r2, %r146}, [%rd5];
	ld.global.v2.u32 	{%r142, %r143}, [%rd5+8];
	ld.global.v2.u32 	{%r144, %r145}, [%rd5+16];
	ld.global.v2.u32 	{%r8, %r9}, [%rd5+24];
	ld.global.f32 	%f1, [%rd5+32];
	ld.global.f64 	%fd1, [%rd5+40];
	add.s32 	%r59, %r1, 2047;
	shr.s32 	%r60, %r59, 31;
	shr.u32 	%r61, %r60, 21;
	add.s32 	%r62, %r59, %r61;
	and.b32  	%r63, %r62, -2048;
	sub.s32 	%r10, %r59, %r63;
	add.s32 	%r64, %r1, 1;
	shr.s32 	%r65, %r64, 31;
	shr.u32 	%r66, %r65, 21;
	add.s32 	%r67, %r64, %r66;
	and.b32  	%r68, %r67, -2048;
	sub.s32 	%r136, %r64, %r68;
	shl.b32 	%r139, %r1, 7;
	mov.f32 	%f98, 0f00000000;
	mov.b32 	%r129, 0;
	mov.u64 	%rd29, __cudart_i2opi_f;
$L__BB1_1:
	add.s32 	%r69, %r139, %r129;
	mul.wide.s32 	%rd27, %r69, 4;
	add.s64 	%rd28, %rd1, %rd27;
	ld.global.f32 	%f3, [%rd28];
	mul.f32 	%f4, %f3, 0f40C90FDB;
	mul.f32 	%f16, %f4, 0f3F22F983;
	cvt.rni.s32.f32 	%r133, %f16;
	cvt.rn.f32.s32 	%f17, %r133;
	fma.rn.f32 	%f18, %f17, 0fBFC90FDA, %f4;
	fma.rn.f32 	%f19, %f17, 0fB3A22168, %f18;
	fma.rn.f32 	%f99, %f17, 0fA7C234C5, %f19;
	abs.f32 	%f6, %f4;
	setp.ltu.f32 	%p1, %f6, 0f47CE4780;
	@%p1 bra 	$L__BB1_9;
	setp.neu.f32 	%p2, %f6, 0f7F800000;
	@%p2 bra 	$L__BB1_4;
	mov.f32 	%f22, 0f00000000;
	mul.rn.f32 	%f99, %f4, %f22;
	mov.b32 	%r133, 0;
	bra.uni 	$L__BB1_9;
$L__BB1_4:
	mov.b32 	%r15, %f4;
	mov.b64 	%rd57, 0;
	mov.b32 	%r130, 0;
	mov.u64 	%rd55, %rd29;
	mov.u64 	%rd56, %rd4;
$L__BB1_5:
	.pragma "nounroll";
	ld.global.nc.u32 	%r71, [%rd55];
	shl.b32 	%r72, %r15, 8;
	or.b32  	%r73, %r72, -2147483648;
	mad.wide.u32 	%rd31, %r71, %r73, %rd57;
	shr.u64 	%rd57, %rd31, 32;
	st.local.u32 	[%rd56], %rd31;
	add.s32 	%r130, %r130, 1;
	add.s64 	%rd56, %rd56, 4;
	add.s64 	%rd55, %rd55, 4;
	setp.ne.s32 	%p3, %r130, 6;
	@%p3 bra 	$L__BB1_5;
	shr.u32 	%r74, %r15, 23;
	st.local.u32 	[%rd4+24], %rd57;
	and.b32  	%r18, %r74, 31;
	and.b32  	%r75, %r74, 224;
	add.s32 	%r76, %r75, -128;
	shr.u32 	%r77, %r76, 5;
	mul.wide.u32 	%rd32, %r77, 4;
	sub.s64 	%rd12, %rd4, %rd32;
	ld.local.u32 	%r131, [%rd12+24];
	ld.local.u32 	%r132, [%rd12+20];
	setp.eq.s32 	%p4, %r18, 0;
	@%p4 bra 	$L__BB1_8;
	shf.l.wrap.b32 	%r131, %r132, %r131, %r18;
	ld.local.u32 	%r78, [%rd12+16];
	shf.l.wrap.b32 	%r132, %r78, %r132, %r18;
$L__BB1_8:
	shr.u32 	%r79, %r131, 30;
	shf.l.wrap.b32 	%r80, %r132, %r131, 2;
	shl.b32 	%r81, %r132, 2;
	shr.u32 	%r82, %r80, 31;
	add.s32 	%r83, %r82, %r79;
	neg.s32 	%r84, %r83;
	setp.lt.s32 	%p5, %r15, 0;
	selp.b32 	%r133, %r84, %r83, %p5;
	xor.b32  	%r85, %r80, %r15;
	shr.s32 	%r86, %r80, 31;
	xor.b32  	%r87, %r86, %r80;
	xor.b32  	%r88, %r86, %r81;
	cvt.u64.u32 	%rd33, %r87;
	shl.b64 	%rd34, %rd33, 32;
	cvt.u64.u32 	%rd35, %r88;
	or.b64  	%rd36, %rd34, %rd35;
	cvt.rn.f64.s64 	%fd2, %rd36;
	mul.f64 	%fd3, %fd2, 0d3BF921FB54442D19;
	cvt.rn.f32.f64 	%f20, %fd3;
	neg.f32 	%f21, %f20;
	setp.lt.s32 	%p6, %r85, 0;
	selp.f32 	%f99, %f21, %f20, %p6;
$L__BB1_9:
	add.s32 	%r90, %r133, 1;
	mul.rn.f32 	%f23, %f99, %f99;
	and.b32  	%r91, %r133, 1;
	setp.eq.b32 	%p7, %r91, 1;
	selp.f32 	%f24, %f99, 0f3F800000, %p7;
	fma.rn.f32 	%f25, %f23, %f24, 0f00000000;
	fma.rn.f32 	%f26, %f23, 0f37CBAC00, 0fBAB607ED;
	selp.f32 	%f27, 0fB94D4153, %f26, %p7;
	selp.f32 	%f28, 0f3C0885E4, 0f3D2AAABB, %p7;
	fma.rn.f32 	%f29, %f27, %f23, %f28;
	selp.f32 	%f30, 0fBE2AAAA8, 0fBEFFFFFF, %p7;
	fma.rn.f32 	%f31, %f29, %f23, %f30;
	fma.rn.f32 	%f32, %f31, %f25, %f24;
	and.b32  	%r92, %r90, 2;
	setp.eq.s32 	%p8, %r92, 0;
	mov.f32 	%f33, 0f00000000;
	sub.f32 	%f34, %f33, %f32;
	selp.f32 	%f35, %f32, %f34, %p8;
	mul.f32 	%f36, %f35, 0fC1200000;
	fma.rn.f32 	%f37, %f3, %f3, %f36;
	add.f32 	%f98, %f98, %f37;
	add.s32 	%r129, %r129, 1;
	setp.ne.s32 	%p9, %r129, 128;
	@%p9 bra 	$L__BB1_1;
	add.f32 	%f11, %f98, 0f44A00000;
	mul.wide.s32 	%rd37, %r1, 4;
	add.s64 	%rd13, %rd3, %rd37;
	ld.global.f32 	%f100, [%rd13];
	setp.leu.f32 	%p10, %f100, %f11;
	@%p10 bra 	$L__BB1_14;
	st.global.f32 	[%rd13], %f11;
	mov.b32 	%r135, 0;
	mov.u32 	%r134, %r139;
$L__BB1_12:
	mul.wide.s32 	%rd38, %r134, 4;
	add.s64 	%rd39, %rd1, %rd38;
	add.s64 	%rd40, %rd2, %rd38;
	ld.global.f32 	%f38, [%rd39];
	st.global.f32 	[%rd40], %f38;
	ld.global.f32 	%f39, [%rd39+4];
	st.global.f32 	[%rd40+4], %f39;
	ld.global.f32 	%f40, [%rd39+8];
	st.global.f32 	[%rd40+8], %f40;
	ld.global.f32 	%f41, [%rd39+12];
	st.global.f32 	[%rd40+12], %f41;
	ld.global.f32 	%f42, [%rd39+16];
	st.global.f32 	[%rd40+16], %f42;
	ld.global.f32 	%f43, [%rd39+20];
	st.global.f32 	[%rd40+20], %f43;
	ld.global.f32 	%f44, [%rd39+24];
	st.global.f32 	[%rd40+24], %f44;
	ld.global.f32 	%f45, [%rd39+28];
	st.global.f32 	[%rd40+28], %f45;
	ld.global.f32 	%f46, [%rd39+32];
	st.global.f32 	[%rd40+32], %f46;
	ld.global.f32 	%f47, [%rd39+36];
	st.global.f32 	[%rd40+36], %f47;
	ld.global.f32 	%f48, [%rd39+40];
	st.global.f32 	[%rd40+40], %f48;
	ld.global.f32 	%f49, [%rd39+44];
	st.global.f32 	[%rd40+44], %f49;
	ld.global.f32 	%f50, [%rd39+48];
	st.global.f32 	[%rd40+48], %f50;
	ld.global.f32 	%f51, [%rd39+52];
	st.global.f32 	[%rd40+52], %f51;
	ld.global.f32 	%f52, [%rd39+56];
	st.global.f32 	[%rd40+56], %f52;
	ld.global.f32 	%f53, [%rd39+60];
	st.global.f32 	[%rd40+60], %f53;
	add.s32 	%r135, %r135, 16;
	add.s32 	%r134, %r134, 16;
	setp.ne.s32 	%p11, %r135, 128;
	@%p11 bra 	$L__BB1_12;
	ld.global.f32 	%f100, [%rd13];
$L__BB1_14:
	ld.param.u64 	%rd54, [_Z7IteratePfS_S_S_PiP17curandStateXORWOW_param_4];
	mul.wide.s32 	%rd41, %r10, 4;
	add.s64 	%rd42, %rd3, %rd41;
	ld.global.f32 	%f54, [%rd42];
	setp.geu.f32 	%p12, %f54, %f100;
	cvta.to.global.u64 	%rd43, %rd54;
	add.s64 	%rd14, %rd43, %rd37;
	@%p12 bra 	$L__BB1_16;
	st.global.u32 	[%rd14], %r10;
$L__BB1_16:
	mul.wide.s32 	%rd45, %r136, 4;
	add.s64 	%rd46, %rd3, %rd45;
	ld.global.f32 	%f55, [%rd46];
	setp.lt.f32 	%p13, %f55, %f100;
	@%p13 bra 	$L__BB1_18;
	ld.global.u32 	%r136, [%rd14];
	bra.uni 	$L__BB1_19;
$L__BB1_18:
	st.global.u32 	[%rd14], %r136;
$L__BB1_19:
	mul.wide.s32 	%rd47, %r136, 4;
	add.s64 	%rd15, %rd2, %rd47;
	add.s32 	%r140, %r2, 362437;
	add.s64 	%rd16, %rd1, 4;
	add.s64 	%rd17, %rd2, 4;
	add.s32 	%r137, %r2, 724874;
	mov.b32 	%r141, 724874;
	mov.b32 	%r138, 0;
$L__BB1_20:
	mov.u32 	%r45, %r145;
	ld.param.u64 	%rd53, [_Z7IteratePfS_S_S_PiP17curandStateXORWOW_param_1];
	mul.wide.s32 	%rd48, %r139, 4;
	add.s64 	%rd49, %rd16, %rd48;
	add.s64 	%rd50, %rd17, %rd48;
	cvta.to.global.u64 	%rd51, %rd53;
	add.s64 	%rd52, %rd51, %rd48;
	shr.u32 	%r96, %r146, 2;
	xor.b32  	%r97, %r96, %r146;
	shl.b32 	%r98, %r45, 4;
	shl.b32 	%r99, %r97, 1;
	xor.b32  	%r100, %r98, %r99;
	xor.b32  	%r101, %r100, %r45;
	xor.b32  	%r46, %r101, %r97;
	add.s32 	%r102, %r140, %r46;
	cvt.rn.f32.u32 	%f56, %r102;
	fma.rn.f32 	%f57, %f56, 0f2F800000, 0f2F000000;
	shr.u32 	%r103, %r142, 2;
	xor.b32  	%r104, %r103, %r142;
	shl.b32 	%r105, %r46, 4;
	shl.b32 	%r106, %r104, 1;
	xor.b32  	%r107, %r106, %r105;
	xor.b32  	%r108, %r107, %r104;
	xor.b32  	%r47, %r108, %r46;
	add.s32 	%r109, %r2, %r141;
	add.s32 	%r110, %r109, %r47;
	cvt.rn.f32.u32 	%f58, %r110;
	fma.rn.f32 	%f59, %f58, 0f2F800000, 0f2F000000;
	ld.global.f32 	%f60, [%rd52];
	mul.f32 	%f61, %f57, 0f40033333;
	ld.global.f32 	%f62, [%rd50+-4];
	ld.global.f32 	%f63, [%rd49+-4];
	sub.f32 	%f64, %f62, %f63;
	fma.rn.f32 	%f65, %f61, %f64, %f60;
	mul.f32 	%f66, %f59, 0f40033333;
	ld.global.f32 	%f67, [%rd15];
	sub.f32 	%f68, %f67, %f63;
	fma.rn.f32 	%f69, %f66, %f68, %f65;
	mul.f32 	%f70, %f69, 0f3F3AD6CB;
	setp.gt.f32 	%p14, %f70, 0f4023D70A;
	selp.f32 	%f71, 0f4023D70A, %f70, %p14;
	setp.lt.f32 	%p15, %f71, 0fC023D70A;
	selp.f32 	%f72, 0fC023D70A, %f71, %p15;
	st.global.f32 	[%rd52], %f72;
	ld.global.f32 	%f73, [%rd49+-4];
	add.f32 	%f74, %f73, %f72;
	setp.gt.f32 	%p16, %f74, 0f40A3D70A;
	selp.f32 	%f75, 0f40A3D70A, %f74, %p16;
	setp.lt.f32 	%p17, %f75, 0fC0A3D70A;
	selp.f32 	%f76, 0fC0A3D70A, %f75, %p17;
	st.global.f32 	[%rd49+-4], %f76;
	shr.u32 	%r111, %r143, 2;
	xor.b32  	%r112, %r111, %r143;
	shl.b32 	%r113, %r47, 4;
	shl.b32 	%r114, %r112, 1;
	xor.b32  	%r115, %r113, %r114;
	xor.b32  	%r116, %r115, %r47;
	xor.b32  	%r48, %r116, %r112;
	add.s32 	%r117, %r2, %r138;
	add.s32 	%r118, %r117, %r48;
	add.s32 	%r119, %r118, 1087311;
	cvt.rn.f32.u32 	%f77, %r119;
	fma.rn.f32 	%f78, %f77, 0f2F800000, 0f2F000000;
	shr.u32 	%r120, %r144, 2;
	xor.b32  	%r121, %r120, %r144;
	shl.b32 	%r122, %r48, 4;
	shl.b32 	%r123, %r121, 1;
	xor.b32  	%r124, %r123, %r122;
	xor.b32  	%r125, %r124, %r121;
	xor.b32  	%r145, %r125, %r48;
	add.s32 	%r126, %r117, %r145;
	add.s32 	%r127, %r126, 1449748;
	cvt.rn.f32.u32 	%f79, %r127;
	fma.rn.f32 	%f80, %f79, 0f2F800000, 0f2F000000;
	ld.global.f32 	%f81, [%rd52+4];
	mul.f32 	%f82, %f78, 0f40033333;
	ld.global.f32 	%f83, [%rd50];
	ld.global.f32 	%f84, [%rd49];
	sub.f32 	%f85, %f83, %f84;
	fma.rn.f32 	%f86, %f82, %f85, %f81;
	mul.f32 	%f87, %f80, 0f40033333;
	ld.global.f32 	%f88, [%rd15];
	sub.f32 	%f89, %f88, %f84;
	fma.rn.f32 	%f90, %f87, %f89, %f86;
	mul.f32 	%f91, %f90, 0f3F3AD6CB;
	setp.gt.f32 	%p18, %f91, 0f4023D70A;
	selp.f32 	%f92, 0f4023D70A, %f91, %p18;
	setp.lt.f32 	%p19, %f92, 0fC023D70A;
	selp.f32 	%f93, 0fC023D70A, %f92, %p19;
	st.global.f32 	[%rd52+4], %f93;
	ld.global.f32 	%f94, [%rd49];
	add.f32 	%f95, %f94, %f93;
	setp.gt.f32 	%p20, %f95, 0f40A3D70A;
	selp.f32 	%f96, 0f40A3D70A, %f95, %p20;
	setp.lt.f32 	%p21, %f96, 0fC0A3D70A;
	selp.f32 	%f97, 0fC0A3D70A, %f96, %p21;
	st.global.f32 	[%rd49], %f97;
	add.s32 	%r141, %r141, 1449748;
	add.s32 	%r140, %r140, 1449748;
	add.s32 	%r139, %r139, 2;
	add.s32 	%r138, %r138, 1449748;
	add.s32 	%r137, %r137, 1449748;
	setp.ne.s32 	%p22, %r141, 93508746;
	mov.u32 	%r142, %r46;
	mov.u32 	%r143, %r47;
	mov.u32 	%r144, %r48;
	mov.u32 	%r146, %r45;
	@%p22 bra 	$L__BB1_20;
	add.s32 	%r128, %r137, -724874;
	st.global.v2.u32 	[%rd5], {%r128, %r45};
	st.global.v2.u32 	[%rd5+8], {%r46, %r47};
	st.global.v2.u32 	[%rd5+16], {%r48, %r145};
	st.global.v2.u32 	[%rd5+24], {%r8, %r9};
	st.global.f32 	[%rd5+32], %f1;
	st.global.f64 	[%rd5+40], %fd1;
	ret;

}
	// .globl	_Z6ReducePfS_Pii
.visible .entry _Z6ReducePfS_Pii(
	.param .u64 .ptr .align 1 _Z6ReducePfS_Pii_param_0,
	.param .u64 .ptr .align 1 _Z6ReducePfS_Pii_param_1,
	.param .u64 .ptr .align 1 _Z6ReducePfS_Pii_param_2,
	.param .u32 _Z6ReducePfS_Pii_param_3
)
{
	.reg .pred 	%p<7>;
	.reg .b32 	%r<22>;
	.reg .b32 	%f<133>;
	.reg .b64 	%rd<15>;
	// demoted variable
	.shared .align 4 .b8 _ZZ6ReducePfS_PiiE5stage[2048];
	// demoted variable
	.shared .align 4 .b8 _ZZ6ReducePfS_PiiE4best[2048];
	ld.param.u64 	%rd3, [_Z6ReducePfS_Pii_param_0];
	ld.param.u64 	%rd4, [_Z6ReducePfS_Pii_param_1];
	ld.param.u64 	%rd5, [_Z6ReducePfS_Pii_param_2];
	ld.param.u32 	%r9, [_Z6ReducePfS_Pii_param_3];
	cvta.to.global.u64 	%rd1, %rd4;
	cvta.to.global.u64 	%rd2, %rd5;
	mov.u32 	%r21, %ntid.x;
	mov.u32 	%r2, %ctaid.x;
	mov.u32 	%r3, %tid.x;
	mad.lo.s32 	%r10, %r21, %r2, %r3;
	mul.wide.s32 	%rd6, %r10, 4;
	add.s64 	%rd7, %rd2, %rd6;
	ld.global.u32 	%r11, [%rd7];
	shl.b32 	%r12, %r3, 2;
	mov.u32 	%r13, _ZZ6ReducePfS_PiiE4best;
	add.s32 	%r4, %r13, %r12;
	st.shared.u32 	[%r4], %r11;
	add.s64 	%rd8, %rd1, %rd6;
	ld.global.f32 	%f2, [%rd8];
	mov.u32 	%r14, _ZZ6ReducePfS_PiiE5stage;
	add.s32 	%r5, %r14, %r12;
	st.shared.f32 	[%r5], %f2;
	bar.sync 	0;
	setp.lt.u32 	%p1, %r21, 2;
	@%p1 bra 	$L__BB2_5;
$L__BB2_1:
	mov.u32 	%r6, %r21;
	shr.u32 	%r21, %r6, 1;
	setp.ge.u32 	%p2, %r3, %r21;
	@%p2 bra 	$L__BB2_4;
	ld.shared.f32 	%f3, [%r5];
	shl.b32 	%r8, %r21, 2;
	add.s32 	%r15, %r5, %r8;
	ld.shared.f32 	%f1, [%r15];
	setp.leu.f32 	%p3, %f3, %f1;
	@%p3 bra 	$L__BB2_4;
	st.shared.f32 	[%r5], %f1;
	add.s32 	%r16, %r4, %r8;
	ld.shared.u32 	%r17, [%r16];
	st.shared.u32 	[%r4], %r17;
$L__BB2_4:
	bar.sync 	0;
	setp.gt.u32 	%p4, %r6, 3;
	@%p4 bra 	$L__BB2_1;
$L__BB2_5:
	setp.ne.s32 	%p5, %r3, 0;
	@%p5 bra 	$L__BB2_7;
	ld.shared.f32 	%f4, [_ZZ6ReducePfS_PiiE5stage];
	mul.wide.u32 	%rd9, %r2, 4;
	add.s64 	%rd10, %rd1, %rd9;
	st.global.f32 	[%rd10], %f4;
	ld.shared.u32 	%r18, [_ZZ6ReducePfS_PiiE4best];
	add.s64 	%rd11, %rd2, %rd9;
	st.global.u32 	[%rd11], %r18;
$L__BB2_7:
	setp.ne.s32 	%p6, %r9, 2;
	@%p6 bra 	$L__BB2_9;
	cvta.to.global.u64 	%rd12, %rd3;
	ld.shared.u32 	%r19, [_ZZ6ReducePfS_PiiE4best];
	shl.b32 	%r20, %r19, 7;
	mul.wide.s32 	%rd13, %r20, 4;
	add.s64 	%rd14, %rd12, %rd13;
	ld.global.f32 	%f5, [%rd14];
	st.global.f32 	[%rd12], %f5;
	ld.global.f32 	%f6, [%rd14+4];
	st.global.f32 	[%rd12+4], %f6;
	ld.global.f32 	%f7, [%rd14+8];
	st.global.f32 	[%rd12+8], %f7;
	ld.global.f32 	%f8, [%rd14+12];
	st.global.f32 	[%rd12+12], %f8;
	ld.global.f32 	%f9, [%rd14+16];
	st.global.f32 	[%rd12+16], %f9;
	ld.global.f32 	%f10, [%rd14+20];
	st.global.f32 	[%rd12+20], %f10;
	ld.global.f32 	%f11, [%rd14+24];
	st.global.f32 	[%rd12+24], %f11;
	ld.global.f32 	%f12, [%rd14+28];
	st.global.f32 	[%rd12+28], %f12;
	ld.global.f32 	%f13, [%rd14+32];
	st.global.f32 	[%rd12+32], %f13;
	ld.global.f32 	%f14, [%rd14+36];
	st.global.f32 	[%rd12+36], %f14;
	ld.global.f32 	%f15, [%rd14+40];
	st.global.f32 	[%rd12+40], %f15;
	ld.global.f32 	%f16, [%rd14+44];
	st.global.f32 	[%rd12+44], %f16;
	ld.global.f32 	%f17, [%rd14+48];
	st.global.f32 	[%rd12+48], %f17;
	ld.global.f32 	%f18, [%rd14+52];
	st.global.f32 	[%rd12+52], %f18;
	ld.global.f32 	%f19, [%rd14+56];
	st.global.f32 	[%rd12+56], %f19;
	ld.global.f32 	%f20, [%rd14+60];
	st.global.f32 	[%rd12+60], %f20;
	ld.global.f32 	%f21, [%rd14+64];
	st.global.f32 	[%rd12+64], %f21;
	ld.global.f32 	%f22, [%rd14+68];
	st.global.f32 	[%rd12+68], %f22;
	ld.global.f32 	%f23, [%rd14+72];
	st.global.f32 	[%rd12+72], %f23;
	ld.global.f32 	%f24, [%rd14+76];
	st.global.f32 	[%rd12+76], %f24;
	ld.global.f32 	%f25, [%rd14+80];
	st.global.f32 	[%rd12+80], %f25;
	ld.global.f32 	%f26, [%rd14+84];
	st.global.f32 	[%rd12+84], %f26;
	ld.global.f32 	%f27, [%rd14+88];
	st.global.f32 	[%rd12+88], %f27;
	ld.global.f32 	%f28, [%rd14+92];
	st.global.f32 	[%rd12+92], %f28;
	ld.global.f32 	%f29, [%rd14+96];
	st.global.f32 	[%rd12+96], %f29;
	ld.global.f32 	%f30, [%rd14+100];
	st.global.f32 	[%rd12+100], %f30;
	ld.global.f32 	%f31, [%rd14+104];
	st.global.f32 	[%rd12+104], %f31;
	ld.global.f32 	%f32, [%rd14+108];
	st.global.f32 	[%rd12+108], %f32;
	ld.global.f32 	%f33, [%rd14+112];
	st.global.f32 	[%rd12+112], %f33;
	ld.global.f32 	%f34, [%rd14+116];
	st.global.f32 	[%rd12+116], %f34;
	ld.global.f32 	%f35, [%rd14+120];
	st.global.f32 	[%rd12+120], %f35;
	ld.global.f32 	%f36, [%rd14+124];
	st.global.f32 	[%rd12+124], %f36;
	ld.global.f32 	%f37, [%rd14+128];
	st.global.f32 	[%rd12+128], %f37;
	ld.global.f32 	%f38, [%rd14+132];
	st.global.f32 	[%rd12+132], %f38;
	ld.global.f32 	%f39, [%rd14+136];
	st.global.f32 	[%rd12+136], %f39;
	ld.global.f32 	%f40, [%rd14+140];
	st.global.f32 	[%rd12+140], %f40;
	ld.global.f32 	%f41, [%rd14+144];
	st.global.f32 	[%rd12+144], %f41;
	ld.global.f32 	%f42, [%rd14+148];
	st.global.f32 	[%rd12+148], %f42;
	ld.global.f32 	%f43, [%rd14+152];
	st.global.f32 	[%rd12+152], %f43;
	ld.global.f32 	%f44, [%rd14+156];
	st.global.f32 	[%rd12+156], %f44;
	ld.global.f32 	%f45, [%rd14+160];
	st.global.f32 	[%rd12+160], %f45;
	ld.global.f32 	%f46, [%rd14+164];
	st.global.f32 	[%rd12+164], %f46;
	ld.global.f32 	%f47, [%rd14+168];
	st.global.f32 	[%rd12+168], %f47;
	ld.global.f32 	%f48, [%rd14+172];
	st.global.f32 	[%rd12+172], %f48;
	ld.global.f32 	%f49, [%rd14+176];
	st.global.f32 	[%rd12+176], %f49;
	ld.global.f32 	%f50, [%rd14+180];
	st.global.f32 	[%rd12+180], %f50;
	ld.global.f32 	%f51, [%rd14+184];
	st.global.f32 	[%rd12+184], %f51;
	ld.global.f32 	%f52, [%rd14+188];
	st.global.f32 	[%rd12+188], %f52;
	ld.global.f32 	%f53, [%rd14+192];
	st.global.f32 	[%rd12+192], %f53;
	ld.global.f32 	%f54, [%rd14+196];
	st.global.f32 	[%rd12+196], %f54;
	ld.global.f32 	%f55, [%rd14+200];
	st.global.f32 	[%rd12+200], %f55;
	ld.global.f32 	%f56, [%rd14+204];
	st.global.f32 	[%rd12+204], %f56;
	ld.global.f32 	%f57, [%rd14+208];
	st.global.f32 	[%rd12+208], %f57;
	ld.global.f32 	%f58, [%rd14+212];
	st.global.f32 	[%rd12+212], %f58;
	ld.global.f32 	%f59, [%rd14+216];
	st.global.f32 	[%rd12+216], %f59;
	ld.global.f32 	%f60, [%rd14+220];
	st.global.f32 	[%rd12+220], %f60;
	ld.global.f32 	%f61, [%rd14+224];
	st.global.f32 	[%rd12+224], %f61;
	ld.global.f32 	%f62, [%rd14+228];
	st.global.f32 	[%rd12+228], %f62;
	ld.global.f32 	%f63, [%rd14+232];
	st.global.f32 	[%rd12+232], %f63;
	ld.global.f32 	%f64, [%rd14+236];
	st.global.f32 	[%rd12+236], %f64;
	ld.global.f32 	%f65, [%rd14+240];
	st.global.f32 	[%rd12+240], %f65;
	ld.global.f32 	%f66, [%rd14+244];
	st.global.f32 	[%rd12+244], %f66;
	ld.global.f32 	%f67, [%rd14+248];
	st.global.f32 	[%rd12+248], %f67;
	ld.global.f32 	%f68, [%rd14+252];
	st.global.f32 	[%rd12+252], %f68;
	ld.global.f32 	%f69, [%rd14+256];
	st.global.f32 	[%rd12+256], %f69;
	ld.global.f32 	%f70, [%rd14+260];
	st.global.f32 	[%rd12+260], %f70;
	ld.global.f32 	%f71, [%rd14+264];
	st.global.f32 	[%rd12+264], %f71;
	ld.global.f32 	%f72, [%rd14+268];
	st.global.f32 	[%rd12+268], %f72;
	ld.global.f32 	%f73, [%rd14+272];
	st.global.f32 	[%rd12+272], %f73;
	ld.global.f32 	%f74, [%rd14+276];
	st.global.f32 	[%rd12+276], %f74;
	ld.global.f32 	%f75, [%rd14+280];
	st.global.f32 	[%rd12+280], %f75;
	ld.global.f32 	%f76, [%rd14+284];
	st.global.f32 	[%rd12+284], %f76;
	ld.global.f32 	%f77, [%rd14+288];
	st.global.f32 	[%rd12+288], %f77;
	ld.global.f32 	%f78, [%rd14+292];
	st.global.f32 	[%rd12+292], %f78;
	ld.global.f32 	%f79, [%rd14+296];
	st.global.f32 	[%rd12+296], %f79;
	ld.global.f32 	%f80, [%rd14+300];
	st.global.f32 	[%rd12+300], %f80;
	ld.global.f32 	%f81, [%rd14+304];
	st.global.f32 	[%rd12+304], %f81;
	ld.global.f32 	%f82, [%rd14+308];
	st.global.f32 	[%rd12+308], %f82;
	ld.global.f32 	%f83, [%rd14+312];
	st.global.f32 	[%rd12+312], %f83;
	ld.global.f32 	%f84, [%rd14+316];
	st.global.f32 	[%rd12+316], %f84;
	ld.global.f32 	%f85, [%rd14+320];
	st.global.f32 	[%rd12+320], %f85;
	ld.global.f32 	%f86, [%rd14+324];
	st.global.f32 	[%rd12+324], %f86;
	ld.global.f32 	%f87, [%rd14+328];
	st.global.f32 	[%rd12+328], %f87;
	ld.global.f32 	%f88, [%rd14+332];
	st.global.f32 	[%rd12+332], %f88;
	ld.global.f32 	%f89, [%rd14+336];
	st.global.f32 	[%rd12+336], %f89;
	ld.global.f32 	%f90, [%rd14+340];
	st.global.f32 	[%rd12+340], %f90;
	ld.global.f32 	%f91, [%rd14+344];
	st.global.f32 	[%rd12+344], %f91;
	ld.global.f32 	%f92, [%rd14+348];
	st.global.f32 	[%rd12+348], %f92;
	ld.global.f32 	%f93, [%rd14+352];
	st.global.f32 	[%rd12+352], %f93;
	ld.global.f32 	%f94, [%rd14+356];
	st.global.f32 	[%rd12+356], %f94;
	ld.global.f32 	%f95, [%rd14+360];
	st.global.f32 	[%rd12+360], %f95;
	ld.global.f32 	%f96, [%rd14+364];
	st.global.f32 	[%rd12+364], %f96;
	ld.global.f32 	%f97, [%rd14+368];
	st.global.f32 	[%rd12+368], %f97;
	ld.global.f32 	%f98, [%rd14+372];
	st.global.f32 	[%rd12+372], %f98;
	ld.global.f32 	%f99, [%rd14+376];
	st.global.f32 	[%rd12+376], %f99;
	ld.global.f32 	%f100, [%rd14+380];
	st.global.f32 	[%rd12+380], %f100;
	ld.global.f32 	%f101, [%rd14+384];
	st.global.f32 	[%rd12+384], %f101;
	ld.global.f32 	%f102, [%rd14+388];
	st.global.f32 	[%rd12+388], %f102;
	ld.global.f32 	%f103, [%rd14+392];
	st.global.f32 	[%rd12+392], %f103;
	ld.global.f32 	%f104, [%rd14+396];
	st.global.f32 	[%rd12+396], %f104;
	ld.global.f32 	%f105, [%rd14+400];
	st.global.f32 	[%rd12+400], %f105;
	ld.global.f32 	%f106, [%rd14+404];
	st.global.f32 	[%rd12+404], %f106;
	ld.global.f32 	%f107, [%rd14+408];
	st.global.f32 	[%rd12+408], %f107;
	ld.global.f32 	%f108, [%rd14+412];
	st.global.f32 	[%rd12+412], %f108;
	ld.global.f32 	%f109, [%rd14+416];
	st.global.f32 	[%rd12+416], %f109;
	ld.global.f32 	%f110, [%rd14+420];
	st.global.f32 	[%rd12+420], %f110;
	ld.global.f32 	%f111, [%rd14+424];
	st.global.f32 	[%rd12+424], %f111;
	ld.global.f32 	%f112, [%rd14+428];
	st.global.f32 	[%rd12+428], %f112;
	ld.global.f32 	%f113, [%rd14+432];
	st.global.f32 	[%rd12+432], %f113;
	ld.global.f32 	%f114, [%rd14+436];
	st.global.f32 	[%rd12+436], %f114;
	ld.global.f32 	%f115, [%rd14+440];
	st.global.f32 	[%rd12+440], %f115;
	ld.global.f32 	%f116, [%rd14+444];
	st.global.f32 	[%rd12+444], %f116;
	ld.global.f32 	%f117, [%rd14+448];
	st.global.f32 	[%rd12+448], %f117;
	ld.global.f32 	%f118, [%rd14+452];
	st.global.f32 	[%rd12+452], %f118;
	ld.global.f32 	%f119, [%rd14+456];
	st.global.f32 	[%rd12+456], %f119;
	ld.global.f32 	%f120, [%rd14+460];
	st.global.f32 	[%rd12+460], %f120;
	ld.global.f32 	%f121, [%rd14+464];
	st.global.f32 	[%rd12+464], %f121;
	ld.global.f32 	%f122, [%rd14+468];
	st.global.f32 	[%rd12+468], %f122;
	ld.global.f32 	%f123, [%rd14+472];
	st.global.f32 	[%rd12+472], %f123;
	ld.global.f32 	%f124, [%rd14+476];
	st.global.f32 	[%rd12+476], %f124;
	ld.global.f32 	%f125, [%rd14+480];
	st.global.f32 	[%rd12+480], %f125;
	ld.global.f32 	%f126, [%rd14+484];
	st.global.f32 	[%rd12+484], %f126;
	ld.global.f32 	%f127, [%rd14+488];
	st.global.f32 	[%rd12+488], %f127;
	ld.global.f32 	%f128, [%rd14+492];
	st.global.f32 	[%rd12+492], %f128;
	ld.global.f32 	%f129, [%rd14+496];
	st.global.f32 	[%rd12+496], %f129;
	ld.global.f32 	%f130, [%rd14+500];
	st.global.f32 	[%rd12+500], %f130;
	ld.global.f32 	%f131, [%rd14+504];
	st.global.f32 	[%rd12+504], %f131;
	ld.global.f32 	%f132, [%rd14+508];
	st.global.f32 	[%rd12+508], %f132;
$L__BB2_9:
	ret;

}


// ===== COMPILED SASS (sm_100) =====

	.target	sm_100

	.elftype	@"ET_EXEC"


//--------------------- .note.nv.tkinfo           --------------------------
	.section	.note.nv.tkinfo,"",@"SHT_NOTE"
	.sectionflags	@"SHF_NOTE_NV_TKINFO"
	.tkinfo
        /*0018*/ 	.word	0x00000002
        /*0030*/ 	.string	""
        /*0030*/ 	.string	"ptxas"
        /*0030*/ 	.string	"Cuda compilation tools, release 13.0, V13.0.88"
        /*0030*/ 	.string	"Build cuda_13.0.r13.0/compiler.36424714_0"
        /*0030*/ 	.string	"-arch sm_100 -m 64 "



//--------------------- .note.nv.cuinfo           --------------------------
	.section	.note.nv.cuinfo,"",@"SHT_NOTE"
	.sectionflags	@"SHF_NOTE_NV_CUINFO"
        /*0018*/ 	.short	0x0002
        /*001a*/ 	.short	0x0064
        /*001c*/ 	.short	0x0082
	.zero		2


//--------------------- .nv.info                  --------------------------
	.section	.nv.info,"",@"SHT_CUDA_INFO"
	.align	4


	//----- nvinfo : EIATTR_REGCOUNT
	.align		4
        /*0000*/ 	.byte	0x04, 0x2f
        /*0002*/ 	.short	(.L_11 - .L_10)
	.align		4
.L_10:
        /*0004*/ 	.word	index@(_Z10InitializePfS_S_PiS0_P17curandStateXORWOW)
        /*0008*/ 	.word	0x0000001f


	//----- nvinfo : EIATTR_FRAME_SIZE
	.align		4
.L_11:
        /*000c*/ 	.byte	0x04, 0x11
        /*000e*/ 	.short	(.L_13 - .L_12)
	.align		4
.L_12:
        /*0010*/ 	.word	index@(_Z10InitializePfS_S_PiS0_P17curandStateXORWOW)
        /*0014*/ 	.word	0x00000000


	//----- nvinfo : EIATTR_REGCOUNT
	.align		4
.L_13:
        /*0018*/ 	.byte	0x04, 0x2f
        /*001a*/ 	.short	(.L_15 - .L_14)
	.align		4
.L_14:
        /*001c*/ 	.word	index@(_Z7IteratePfS_S_S_PiP17curandStateXORWOW)
        /*0020*/ 	.word	0x00000028


	//----- nvinfo : EIATTR_FRAME_SIZE
	.align		4
.L_15:
        /*0024*/ 	.byte	0x04, 0x11
        /*0026*/ 	.short	(.L_17 - .L_16)
	.align		4
.L_16:
        /*0028*/ 	.word	index@(_Z7IteratePfS_S_S_PiP17curandStateXORWOW)
        /*002c*/ 	.word	0x00000000


	//----- nvinfo : EIATTR_REGCOUNT
	.align		4
.L_17:
        /*0030*/ 	.byte	0x04, 0x2f
        /*0032*/ 	.short	(.L_19 - .L_18)
	.align		4
.L_18:
        /*0034*/ 	.word	index@(_Z6ReducePfS_Pii)
        /*0038*/ 	.word	0x00000014


	//----- nvinfo : EIATTR_FRAME_SIZE
	.align		4
.L_19:
        /*003c*/ 	.byte	0x04, 0x11
        /*003e*/ 	.short	(.L_21 - .L_20)
	.align		4
.L_20:
        /*0040*/ 	.word	index@(_Z6ReducePfS_Pii)
        /*0044*/ 	.word	0x00000000


	//----- nvinfo : EIATTR_MIN_STACK_SIZE
	.align		4
.L_21:
        /*0048*/ 	.byte	0x04, 0x12
        /*004a*/ 	.short	(.L_23 - .L_22)
	.align		4
.L_22:
        /*004c*/ 	.word	index@(_Z6ReducePfS_Pii)
        /*0050*/ 	.word	0x00000000


	//----- nvinfo : EIATTR_MIN_STACK_SIZE
	.align		4
.L_23:
        /*0054*/ 	.byte	0x04, 0x12
        /*0056*/ 	.short	(.L_25 - .L_24)
	.align		4
.L_24:
        /*0058*/ 	.word	index@(_Z7IteratePfS_S_S_PiP17curandStateXORWOW)
        /*005c*/ 	.word	0x00000000


	//----- nvinfo : EIATTR_MIN_STACK_SIZE
	.align		4
.L_25:
        /*0060*/ 	.byte	0x04, 0x12
        /*0062*/ 	.short	(.L_27 - .L_26)
	.align		4
.L_26:
        /*0064*/ 	.word	index@(_Z10InitializePfS_S_PiS0_P17curandStateXORWOW)
        /*0068*/ 	.word	0x00000000
.L_27:


//--------------------- .nv.compat                --------------------------
	.section	.nv.compat,"",@"SHT_CUDA_COMPAT_INFO"
	.align	4
        /*0000*/ 	.byte	0x02, 0x09, 0x00, 0x00, 0x02, 0x02, 0x01, 0x00, 0x02, 0x05, 0x05, 0x00, 0x03, 0x07, 0x01, 0x01
        /*0010*/ 	.byte	0x02, 0x03, 0x00, 0x00, 0x02, 0x06, 0x01, 0x00, 0x04, 0x0b, 0x08, 0x00, 0x01, 0x00, 0x00, 0x00
        /*0020*/ 	.byte	0x00, 0x00, 0x00, 0x00


//--------------------- .nv.info._Z6ReducePfS_Pii --------------------------
	.section	.nv.info._Z6ReducePfS_Pii,"",@"SHT_CUDA_INFO"
	.sectionflags	@""
	.align	4


	//----- nvinfo : EIATTR_CUDA_API_VERSION
	.align		4
        /*0000*/ 	.byte	0x04, 0x37
        /*0002*/ 	.short	(.L_29 - .L_28)
.L_28:
        /*0004*/ 	.word	0x00000082


	//----- nvinfo : EIATTR_KPARAM_INFO
	.align		4
.L_29:
        /*0008*/ 	.byte	0x04, 0x17
        /*000a*/ 	.short	(.L_31 - .L_30)
.L_30:
        /*000c*/ 	.word	0x00000000
        /*0010*/ 	.short	0x0003
        /*0012*/ 	.short	0x0018
        /*0014*/ 	.byte	0x00, 0xf0, 0x11, 0x00


	//----- nvinfo : EIATTR_KPARAM_INFO
	.align		4
.L_31:
        /*0018*/ 	.byte	0x04, 0x17
        /*001a*/ 	.short	(.L_33 - .L_32)
.L_32:
        /*001c*/ 	.word	0x00000000
        /*0020*/ 	.short	0x0002
        /*0022*/ 	.short	0x0010
        /*0024*/ 	.byte	0x00, 0xf5, 0x21, 0x00


	//----- nvinfo : EIATTR_KPARAM_INFO
	.align		4
.L_33:
        /*0028*/ 	.byte	0x04, 0x17
        /*002a*/ 	.short	(.L_35 - .L_34)
.L_34:
        /*002c*/ 	.word	0x00000000
        /*0030*/ 	.short	0x0001
        /*0032*/ 	.short	0x0008
        /*0034*/ 	.byte	0x00, 0xf5, 0x21, 0x00


	//----- nvinfo : EIATTR_KPARAM_INFO
	.align		4
.L_35:
        /*0038*/ 	.byte	0x04, 0x17
        /*003a*/ 	.short	(.L_37 - .L_36)
.L_36:
        /*003c*/ 	.word	0x00000000
        /*0040*/ 	.short	0x0000
        /*0042*/ 	.short	0x0000
        /*0044*/ 	.byte	0x00, 0xf5, 0x21, 0x00


	//----- nvinfo : EIATTR_SPARSE_MMA_MASK
	.align		4
.L_37:
        /*0048*/ 	.byte	0x03, 0x50
        /*004a*/ 	.short	0x0000


	//----- nvinfo : EIATTR_MAXREG_COUNT
	.align		4
        /*004c*/ 	.byte	0x03, 0x1b
        /*004e*/ 	.short	0x00ff


	//----- nvinfo : EIATTR_NUM_BARRIERS
	.align		4
        /*0050*/ 	.byte	0x02, 0x4c
        /*0052*/ 	.byte	0x01
	.zero		1


	//----- nvinfo : EIATTR_MERCURY_ISA_VERSION
	.align		4
        /*0054*/ 	.byte	0x03, 0x5f
        /*0056*/ 	.short	0x0101


	//----- nvinfo : EIATTR_VRC_CTA_INIT_COUNT
	.align		4
        /*0058*/ 	.byte	0x02, 0x4a
	.zero		1
	.zero		1


	//----- nvinfo : EIATTR_EXIT_INSTR_OFFSETS
	.align		4
        /*005c*/ 	.byte	0x04, 0x1c
        /*005e*/ 	.short	(.L_39 - .L_38)


	//   ....[0]....
.L_38:
        /*0060*/ 	.word	0x000003b0


	//   ....[1]....
        /*0064*/ 	.word	0x00001440


	//----- nvinfo : EIATTR_CRS_STACK_SIZE
	.align		4
.L_39:
        /*0068*/ 	.byte	0x04, 0x1e
        /*006a*/ 	.short	(.L_41 - .L_40)
.L_40:
        /*006c*/ 	.word	0x00000000


	//----- nvinfo : EIATTR_CBANK_PARAM_SIZE
	.align		4
.L_41:
        /*0070*/ 	.byte	0x03, 0x19
        /*0072*/ 	.short	0x001c


	//----- nvinfo : EIATTR_PARAM_CBANK
	.align		4
        /*0074*/ 	.byte	0x04, 0x0a
        /*0076*/ 	.short	(.L_43 - .L_42)
	.align		4
.L_42:
        /*0078*/ 	.word	index@(.nv.constant0._Z6ReducePfS_Pii)
        /*007c*/ 	.short	0x0380
        /*007e*/ 	.short	0x001c


	//----- nvinfo : EIATTR_SW_WAR
	.align		4
.L_43:
        /*0080*/ 	.byte	0x04, 0x36
        /*0082*/ 	.short	(.L_45 - .L_44)
.L_44:
        /*0084*/ 	.word	0x00000008
.L_45:


//--------------------- .nv.info._Z7IteratePfS_S_S_PiP17curandStateXORWOW --------------------------
	.section	.nv.info._Z7IteratePfS_S_S_PiP17curandStateXORWOW,"",@"SHT_CUDA_INFO"
	.sectionflags	@""
	.align	4


	//----- nvinfo : EIATTR_CUDA_API_VERSION
	.align		4
        /*0000*/ 	.byte	0x04, 0x37
        /*0002*/ 	.short	(.L_47 - .L_46)
.L_46:
        /*0004*/ 	.word	0x00000082


	//----- nvinfo : EIATTR_KPARAM_INFO
	.align		4
.L_47:
        /*0008*/ 	.byte	0x04, 0x17
        /*000a*/ 	.short	(.L_49 - .L_48)
.L_48:
        /*000c*/ 	.word	0x00000000
        /*0010*/ 	.short	0x0005
        /*0012*/ 	.short	0x0028
        /*0014*/ 	.byte	0x00, 0xf5, 0x21, 0x00


	//----- nvinfo : EIATTR_KPARAM_INFO
	.align		4
.L_49:
        /*0018*/ 	.byte	0x04, 0x17
        /*001a*/ 	.short	(.L_51 - .L_50)
.L_50:
        /*001c*/ 	.word	0x00000000
        /*0020*/ 	.short	0x0004
        /*0022*/ 	.short	0x0020
        /*0024*/ 	.byte	0x00, 0xf5, 0x21, 0x00


	//----- nvinfo : EIATTR_KPARAM_INFO
	.align		4
.L_51:
        /*0028*/ 	.byte	0x04, 0x17
        /*002a*/ 	.short	(.L_53 - .L_52)
.L_52:
        /*002c*/ 	.word	0x00000000
        /*0030*/ 	.short	0x0003
        /*0032*/ 	.short	0x0018
        /*0034*/ 	.byte	0x00, 0xf5, 0x21, 0x00


	//----- nvinfo : EIATTR_KPARAM_INFO
	.align		4
.L_53:
        /*0038*/ 	.byte	0x04, 0x17
        /*003a*/ 	.short	(.L_55 - .L_54)
.L_54:
        /*003c*/ 	.word	0x00000000
        /*0040*/ 	.short	0x0002
        /*0042*/ 	.short	0x0010
        /*0044*/ 	.byte	0x00, 0xf5, 0x21, 0x00


	//----- nvinfo : EIATTR_KPARAM_INFO
	.align		4
.L_55:
        /*0048*/ 	.byte	0x04, 0x17
        /*004a*/ 	.short	(.L_57 - .L_56)
.L_56:
        /*004c*/ 	.word	0x00000000
        /*0050*/ 	.short	0x0001
        /*0052*/ 	.short	0x0008
        /*0054*/ 	.byte	0x00, 0xf5, 0x21, 0x00


	//----- nvinfo : EIATTR_KPARAM_INFO
	.align		4
.L_57:
        /*0058*/ 	.byte	0x04, 0x17
        /*005a*/ 	.short	(.L_59 - .L_58)
.L_58:
        /*005c*/ 	.word	0x00000000
        /*0060*/ 	.short	0x0000
        /*0062*/ 	.short	0x0000
        /*0064*/ 	.byte	0x00, 0xf5, 0x21, 0x00


	//----- nvinfo : EIATTR_SPARSE_MMA_MASK
	.align		4
.L_59:
        /*0068*/ 	.byte	0x03, 0x50
        /*006a*/ 	.short	0x0000


	//----- nvinfo : EIATTR_MAXREG_COUNT
	.align		4
        /*006c*/ 	.byte	0x03, 0x1b
        /*006e*/ 	.short	0x00ff


	//----- nvinfo : EIATTR_MERCURY_ISA_VERSION
	.align		4
        /*0070*/ 	.byte	0x03, 0x5f
        /*0072*/ 	.short	0x0101


	//----- nvinfo : EIATTR_VRC_CTA_INIT_COUNT
	.align		4
        /*0074*/ 	.byte	0x02, 0x4a
	.zero		1
	.zero		1


	//----- nvinfo : EIATTR_EXIT_INSTR_OFFSETS
	.align		4
        /*0078*/ 	.byte	0x04, 0x1c
        /*007a*/ 	.short	(.L_61 - .L_60)


	//   ....[0]....
.L_60:
        /*007c*/ 	.word	0x00001bb0


	//----- nvinfo : EIATTR_CRS_STACK_SIZE
	.align		4
.L_61:
        /*0080*/ 	.byte	0x04, 0x1e
        /*0082*/ 	.short	(.L_63 - .L_62)
.L_62:
        /*0084*/ 	.word	0x00000000


	//----- nvinfo : EIATTR_CBANK_PARAM_SIZE
	.align		4
.L_63:
        /*0088*/ 	.byte	0x03, 0x19
        /*008a*/ 	.short	0x0030


	//----- nvinfo : EIATTR_PARAM_CBANK
	.align		4
        /*008c*/ 	.byte	0x04, 0x0a
        /*008e*/ 	.short	(.L_65 - .L_64)
	.align		4
.L_64:
        /*0090*/ 	.word	index@(.nv.constant0._Z7IteratePfS_S_S_PiP17curandStateXORWOW)
        /*0094*/ 	.short	0x0380
        /*0096*/ 	.short	0x0030


	//----- nvinfo : EIATTR_SW_WAR
	.align		4
.L_65:
        /*0098*/ 	.byte	0x04, 0x36
        /*009a*/ 	.short	(.L_67 - .L_66)
.L_66:
        /*009c*/ 	.word	0x00000008
.L_67:


//--------------------- .nv.info._Z10InitializePfS_S_PiS0_P17curandStateXORWOW --------------------------
	.section	.nv.info._Z10InitializePfS_S_PiS0_P17curandStateXORWOW,"",@"SHT_CUDA_INFO"
	.sectionflags	@""
	.align	4


	//----- nvinfo : EIATTR_CUDA_API_VERSION
	.align		4
        /*0000*/ 	.byte	0x04, 0x37
        /*0002*/ 	.short	(.L_69 - .L_68)
.L_68:
        /*0004*/ 	.word	0x00000082


	//----- nvinfo : EIATTR_KPARAM_INFO
	.align		4
.L_69:
        /*0008*/ 	.byte	0x04, 0x17
        /*000a*/ 	.short	(.L_71 - .L_70)
.L_70:
        /*000c*/ 	.word	0x00000000
        /*0010*/ 	.short	0x0005
        /*0012*/ 	.short	0x0028
        /*0014*/ 	.byte	0x00, 0xf5, 0x21, 0x00


	//----- nvinfo : EIATTR_KPARAM_INFO
	.align		4
.L_71:
        /*0018*/ 	.byte	0x04, 0x17
        /*001a*/ 	.short	(.L_73 - .L_72)
.L_72:
        /*001c*/ 	.word	0x00000000
        /*0020*/ 	.short	0x0004
        /*0022*/ 	.short	0x0020
        /*0024*/ 	.byte	0x00, 0xf5, 0x21, 0x00


	//----- nvinfo : EIATTR_KPARAM_INFO
	.align		4
.L_73:
        /*0028*/ 	.byte	0x04, 0x17
        /*002a*/ 	.short	(.L_75 - .L_74)
.L_74:
        /*002c*/ 	.word	0x00000000
        /*0030*/ 	.short	0x0003
        /*0032*/ 	.short	0x0018
        /*0034*/ 	.byte	0x00, 0xf5, 0x21, 0x00


	//----- nvinfo : EIATTR_KPARAM_INFO
	.align		4
.L_75:
        /*0038*/ 	.byte	0x04, 0x17
        /*003a*/ 	.short	(.L_77 - .L_76)
.L_76:
        /*003c*/ 	.word	0x00000000
        /*0040*/ 	.short	0x0002
        /*0042*/ 	.short	0x0010
        /*0044*/ 	.byte	0x00, 0xf5, 0x21, 0x00


	//----- nvinfo : EIATTR_KPARAM_INFO
	.align		4
.L_77:
        /*0048*/ 	.byte	0x04, 0x17
        /*004a*/ 	.short	(.L_79 - .L_78)
.L_78:
        /*004c*/ 	.word	0x00000000
        /*0050*/ 	.short	0x0001
        /*0052*/ 	.short	0x0008
        /*0054*/ 	.byte	0x00, 0xf5, 0x21, 0x00


	//----- nvinfo : EIATTR_KPARAM_INFO
	.align		4
.L_79:
        /*0058*/ 	.byte	0x04, 0x17
        /*005a*/ 	.short	(.L_81 - .L_80)
.L_80:
        /*005c*/ 	.word	0x00000000
        /*0060*/ 	.short	0x0000
        /*0062*/ 	.short	0x0000
        /*0064*/ 	.byte	0x00, 0xf5, 0x21, 0x00


	//----- nvinfo : EIATTR_SPARSE_MMA_MASK
	.align		4
.L_81:
        /*0068*/ 	.byte	0x03, 0x50
        /*006a*/ 	.short	0x0000


	//----- nvinfo : EIATTR_MAXREG_COUNT
	.align		4
        /*006c*/ 	.byte	0x03, 0x1b
        /*006e*/ 	.short	0x00ff


	//----- nvinfo : EIATTR_MERCURY_ISA_VERSION
	.align		4
        /*0070*/ 	.byte	0x03, 0x5f
        /*0072*/ 	.short	0x0101


	//----- nvinfo : EIATTR_VRC_CTA_INIT_COUNT
	.align		4
        /*0074*/ 	.byte	0x02, 0x4a
	.zero		1
	.zero		1


	//----- nvinfo : EIATTR_EXIT_INSTR_OFFSETS
	.align		4
        /*0078*/ 	.byte	0x04, 0x1c
        /*007a*/ 	.short	(.L_83 - .L_82)


	//   ....[0]....
.L_82:
        /*007c*/ 	.word	0x000010b0


	//----- nvinfo : EIATTR_CRS_STACK_SIZE
	.align		4
.L_83:
        /*0080*/ 	.byte	0x04, 0x1e
        /*0082*/ 	.short	(.L_85 - .L_84)
.L_84:
        /*0084*/ 	.word	0x00000000


	//----- nvinfo : EIATTR_CBANK_PARAM_SIZE
	.align		4
.L_85:
        /*0088*/ 	.byte	0x03, 0x19
        /*008a*/ 	.short	0x0030


	//----- nvinfo : EIATTR_PARAM_CBANK
	.align		4
        /*008c*/ 	.byte	0x04, 0x0a
        /*008e*/ 	.short	(.L_87 - .L_86)
	.align		4
.L_86:
        /*0090*/ 	.word	index@(.nv.constant0._Z10InitializePfS_S_PiS0_P17curandStateXORWOW)
        /*0094*/ 	.short	0x0380
        /*0096*/ 	.short	0x0030


	//----- nvinfo : EIATTR_SW_WAR
	.align		4
.L_87:
        /*0098*/ 	.byte	0x04, 0x36
        /*009a*/ 	.short	(.L_89 - .L_88)
.L_88:
        /*009c*/ 	.word	0x00000008
.L_89:


//--------------------- .nv.callgraph             --------------------------
	.section	.nv.callgraph,"",@"SHT_CUDA_CALLGRAPH"
	.align	4
	.sectionentsize	8
	.align		4
        /*0000*/ 	.word	0x00000000
	.align		4
        /*0004*/ 	.word	0xffffffff
	.align		4
        /*0008*/ 	.word	0x00000000
	.align		4
        /*000c*/ 	.word	0xfffffffe
	.align		4
        /*0010*/ 	.word	0x00000000
	.align		4
        /*0014*/ 	.word	0xfffffffd
	.align		4
        /*0018*/ 	.word	0x00000000
	.align		4
        /*001c*/ 	.word	0xfffffffc


//--------------------- .nv.constant4             --------------------------
	.section	.nv.constant4,"a",@progbits
	.align	8
	.align		8
.nv.constant4:
        /*0000*/ 	.dword	precalc_xorwow_matrix
	.align		8
        /*0008*/ 	.dword	precalc_xorwow_offset_matrix
	.align		8
        /*0010*/ 	.dword	mrg32k3aM1
	.align		8
        /*0018*/ 	.dword	mrg32k3aM2
	.align		8
        /*0020*/ 	.dword	mrg32k3aM1SubSeq
	.align		8
        /*0028*/ 	.dword	mrg32k3aM2SubSeq
	.align		8
        /*0030*/ 	.dword	mrg32k3aM1Seq
	.align		8
        /*0038*/ 	.dword	mrg32k3aM2Seq
	.align		8
        /*0040*/ 	.dword	__cudart_i2opi_f


//--------------------- .nv.constant3             --------------------------
	.section	.nv.constant3,"a",@progbits
	.align	8
.nv.constant3:
	.type		__cr_lgamma_table,@object
	.size		__cr_lgamma_table,(.L_8 - __cr_lgamma_table)
__cr_lgamma_table:
        /*0000*/ 	.byte	0x00, 0x00, 0x00, 0x00, 0x00, 0x00, 0x00, 0x00, 0x00, 0x00, 0x00, 0x00, 0x00, 0x00, 0x00, 0x00
        /*0010*/ 	.byte	0xef, 0x39, 0xfa, 0xfe, 0x42, 0x2e, 0xe6, 0x3f, 0x02, 0x20, 0x2a, 0xfa, 0x0b, 0xab, 0xfc, 0x3f
        /*0020*/ 	.byte	0xf9, 0x2c, 0x92, 0x7c, 0xa7, 0x6c, 0x09, 0x40, 0xc9, 0x79, 0x44, 0x3c, 0x64, 0x26, 0x13, 0x40
        /*0030*/ 	.byte	0xca, 0x01, 0xcf, 0x3a, 0x27, 0x51, 0x1a, 0x40, 0x30, 0xcc, 0x2d, 0xf3, 0xe1, 0x0c, 0x21, 0x40
        /*0040*/ 	.byte	0x0d, 0xb7, 0xfc, 0x82, 0x8e, 0x35, 0x25, 0x40
.L_8:


//--------------------- .text._Z6ReducePfS_Pii    --------------------------
	.section	.text._Z6ReducePfS_Pii,"ax",@progbits
	.align	128
        .global         _Z6ReducePfS_Pii
        .type           _Z6ReducePfS_Pii,@function
        .size           _Z6ReducePfS_Pii,(.L_x_29 - _Z6ReducePfS_Pii)
        .other          _Z6ReducePfS_Pii,@"STO_CUDA_ENTRY STV_DEFAULT"
_Z6ReducePfS_Pii:
.text._Z6ReducePfS_Pii:
[----:B------:R-:W-:Y:S01]  /*0000*/  LDC R1, c[0x0][0x37c] ;  /* 0x0000df00ff017b82 */ /* 0x000fe20000000800 */
[----:B------:R-:W0:Y:S07]  /*0010*/  S2R R0, SR_CTAID.X ;  /* 0x0000000000007919 */ /* 0x000e2e0000002500 */
[----:B------:R-:W1:Y:S01]  /*0020*/  LDC.64 R2, c[0x0][0x390] ;  /* 0x0000e400ff027b82 */ /* 0x000e620000000a00 */
[----:B------:R-:W0:Y:S01]  /*0030*/  LDCU UR7, c[0x0][0x360] ;  /* 0x00006c00ff0777ac */ /* 0x000e220008000800 */
[----:B------:R-:W0:Y:S01]  /*0040*/  S2R R11, SR_TID.X ;  /* 0x00000000000b7919 */ /* 0x000e220000002100 */
[----:B------:R-:W2:Y:S05]  /*0050*/  LDCU.64 UR8, c[0x0][0x358] ;  /* 0x00006b00ff0877ac */ /* 0x000eaa0008000a00 */
[----:B------:R-:W3:Y:S01]  /*0060*/  LDC.64 R4, c[0x0][0x388] ;  /* 0x0000e200ff047b82 */ /* 0x000ee20000000a00 */
[----:B0-----:R-:W-:-:S04]  /*0070*/  IMAD R7, R0, UR7, R11 ;  /* 0x0000000700077c24 */ /* 0x001fc8000f8e020b */
[----:B-1----:R-:W-:-:S04]  /*0080*/  IMAD.WIDE R2, R7, 0x4, R2 ;  /* 0x0000000407027825 */ /* 0x002fc800078e0202 */
[----:B---3--:R-:W-:Y:S02]  /*0090*/  IMAD.WIDE R4, R7, 0x4, R4 ;  /* 0x0000000407047825 */ /* 0x008fe400078e0204 */
[----:B--2---:R-:W2:Y:S04]  /*00a0*/  LDG.E R2, desc[UR8][R2.64] ;  /* 0x0000000802027981 */ /* 0x004ea8000c1e1900 */
[----:B------:R-:W3:Y:S01]  /*00b0*/  LDG.E R4, desc[UR8][R4.64] ;  /* 0x0000000804047981 */ /* 0x000ee2000c1e1900 */
[----:B------:R-:W0:Y:S01]  /*00c0*/  S2UR UR6, SR_CgaCtaId ;  /* 0x00000000000679c3 */ /* 0x000e220000008800 */
[----:B------:R-:W-:Y:S01]  /*00d0*/  UMOV UR4, 0x400 ;  /* 0x0000040000047882 */ /* 0x000fe20000000000 */
[----:B------:R-:W-:Y:S02]  /*00e0*/  UISETP.GE.U32.AND UP0, UPT, UR7, 0x2, UPT ;  /* 0x000000020700788c */ /* 0x000fe4000bf06070 */
[----:B------:R-:W-:-:S04]  /*00f0*/  UIADD3 UR5, UPT, UPT, UR4, 0x800, URZ ;  /* 0x0000080004057890 */ /* 0x000fc8000fffe0ff */
[----:B0-----:R-:W-:Y:S02]  /*0100*/  ULEA UR5, UR6, UR5, 0x18 ;  /* 0x0000000506057291 */ /* 0x001fe4000f8ec0ff */
[----:B------:R-:W-:-:S04]  /*0110*/  ULEA UR4, UR6, UR4, 0x18 ;  /* 0x0000000406047291 */ /* 0x000fc8000f8ec0ff */
[C---:B------:R-:W-:Y:S02]  /*0120*/  LEA R7, R11.reuse, UR5, 0x2 ;  /* 0x000000050b077c11 */ /* 0x040fe4000f8e10ff */
[----:B------:R-:W-:-:S03]  /*0130*/  LEA R9, R11, UR4, 0x2 ;  /* 0x000000040b097c11 */ /* 0x000fc6000f8e10ff */
[----:B--2---:R0:W-:Y:S04]  /*0140*/  STS [R7], R2 ;  /* 0x0000000207007388 */ /* 0x0041e80000000800 */
[----:B---3--:R0:W-:Y:S01]  /*0150*/  STS [R9], R4 ;  /* 0x0000000409007388 */ /* 0x0081e20000000800 */
[----:B------:R-:W-:Y:S06]  /*0160*/  BAR.SYNC.DEFER_BLOCKING 0x0 ;  /* 0x0000000000007b1d */ /* 0x000fec0000010000 */
[----:B------:R-:W-:Y:S05]  /*0170*/  BRA.U !UP0, `(.L_x_0) ;  /* 0x0000000108487547 */ /* 0x000fea000b800000 */
[----:B0-----:R-:W-:-:S07]  /*0180*/  IMAD.U32 R2, RZ, RZ, UR7 ;  /* 0x00000007ff027e24 */ /* 0x001fce000f8e00ff */
.L_x_3:
[----:B------:R-:W-:Y:S01]  /*0190*/  MOV R5, R2 ;  /* 0x0000000200057202 */ /* 0x000fe20000000f00 */
[----:B------:R-:W-:Y:S01]  /*01a0*/  BSSY.RECONVERGENT B0, `(.L_x_1) ;  /* 0x000000c000007945 */ /* 0x000fe20003800200 */
[----:B------:R-:W-:-:S04]  /*01b0*/  SHF.R.U32.HI R2, RZ, 0x1, R2 ;  /* 0x00000001ff027819 */ /* 0x000fc80000011602 */
[----:B------:R-:W-:-:S13]  /*01c0*/  ISETP.GE.U32.AND P0, PT, R11, R2, PT ;  /* 0x000000020b00720c */ /* 0x000fda0003f06070 */
[----:B0-----:R-:W-:Y:S05]  /*01d0*/  @P0 BRA `(.L_x_2) ;  /* 0x0000000000200947 */ /* 0x001fea0003800000 */
[----:B------:R-:W-:Y:S01]  /*01e0*/  IMAD R4, R2, 0x4, R9 ;  /* 0x0000000402047824 */ /* 0x000fe200078e0209 */
[----:B------:R-:W-:Y:S05]  /*01f0*/  LDS R3, [R9] ;  /* 0x0000000009037984 */ /* 0x000fea0000000800 */
[----:B------:R-:W0:Y:S02]  /*0200*/  LDS R4, [R4] ;  /* 0x0000000004047984 */ /* 0x000e240000000800 */
[----:B0-----:R-:W-:-:S13]  /*0210*/  FSETP.GT.AND P0, PT, R3, R4, PT ;  /* 0x000000040300720b */ /* 0x001fda0003f04000 */
[----:B------:R-:W-:Y:S01]  /*0220*/  @P0 LEA R3, R2, R7, 0x2 ;  /* 0x0000000702030211 */ /* 0x000fe200078e10ff */
[----:B------:R-:W-:Y:S04]  /*0230*/  @P0 STS [R9], R4 ;  /* 0x0000000409000388 */ /* 0x000fe80000000800 */
[----:B------:R-:W0:Y:S04]  /*0240*/  @P0 LDS R6, [R3] ;  /* 0x0000000003060984 */ /* 0x000e280000000800 */
[----:B0-----:R0:W-:Y:S02]  /*0250*/  @P0 STS [R7], R6 ;  /* 0x0000000607000388 */ /* 0x0011e40000000800 */
.L_x_2:
[----:B------:R-:W-:Y:S05]  /*0260*/  BSYNC.RECONVERGENT B0 ;  /* 0x0000000000007941 */ /* 0x000fea0003800200 */
.L_x_1:
[----:B------:R-:W-:Y:S01]  /*0270*/  BAR.SYNC.DEFER_BLOCKING 0x0 ;  /* 0x0000000000007b1d */ /* 0x000fe20000010000 */
[----:B------:R-:W-:-:S13]  /*0280*/  ISETP.GT.U32.AND P0, PT, R5, 0x3, PT ;  /* 0x000000030500780c */ /* 0x000fda0003f04070 */
[----:B------:R-:W-:Y:S05]  /*0290*/  @P0 BRA `(.L_x_3) ;  /* 0xfffffffc00bc0947 */ /* 0x000fea000383ffff */
.L_x_0:
[----:B0-----:R-:W0:Y:S01]  /*02a0*/  LDC R2, c[0x0][0x398] ;  /* 0x0000e600ff027b82 */ /* 0x001e220000000800 */
[----:B------:R-:W-:Y:S01]  /*02b0*/  ISETP.NE.AND P0, PT, R11, RZ, PT ;  /* 0x000000ff0b00720c */ /* 0x000fe20003f05270 */
[----:B------:R-:W-:Y:S01]  /*02c0*/  BSSY.RECONVERGENT B0, `(.L_x_4) ;  /* 0x000000e000007945 */ /* 0x000fe20003800200 */
[----:B0-----:R-:W-:-:S11]  /*02d0*/  ISETP.NE.AND P1, PT, R2, 0x2, PT ;  /* 0x000000020200780c */ /* 0x001fd60003f25270 */
[----:B------:R-:W-:Y:S05]  /*02e0*/  @P0 BRA `(.L_x_5) ;  /* 0x00000000002c0947 */ /* 0x000fea0003800000 */
[----:B------:R-:W0:Y:S01]  /*02f0*/  S2UR UR5, SR_CgaCtaId ;  /* 0x00000000000579c3 */ /* 0x000e220000008800 */
[----:B------:R-:W-:-:S07]  /*0300*/  UMOV UR4, 0x400 ;  /* 0x0000040000047882 */ /* 0x000fce0000000000 */
[----:B------:R-:W1:Y:S08]  /*0310*/  LDC.64 R2, c[0x0][0x388] ;  /* 0x0000e200ff027b82 */ /* 0x000e700000000a00 */
[----:B------:R-:W2:Y:S01]  /*0320*/  LDC.64 R4, c[0x0][0x390] ;  /* 0x0000e400ff047b82 */ /* 0x000ea20000000a00 */
[----:B0-----:R-:W-:Y:S01]  /*0330*/  ULEA UR4, UR5, UR4, 0x18 ;  /* 0x0000000405047291 */ /* 0x001fe2000f8ec0ff */
[----:B-1----:R-:W-:-:S08]  /*0340*/  IMAD.WIDE.U32 R2, R0, 0x4, R2 ;  /* 0x0000000400027825 */ /* 0x002fd000078e0002 */
[----:B------:R-:W0:Y:S04]  /*0350*/  LDS R7, [UR4] ;  /* 0x00000004ff077984 */ /* 0x000e280008000800 */
[----:B------:R-:W1:Y:S01]  /*0360*/  LDS R9, [UR4+0x800] ;  /* 0x00080004ff097984 */ /* 0x000e620008000800 */
[----:B--2---:R-:W-:-:S03]  /*0370*/  IMAD.WIDE.U32 R4, R0, 0x4, R4 ;  /* 0x0000000400047825 */ /* 0x004fc600078e0004 */
[----:B0-----:R0:W-:Y:S04]  /*0380*/  STG.E desc[UR8][R2.64], R7 ;  /* 0x0000000702007986 */ /* 0x0011e8000c101908 */
[----:B-1----:R0:W-:Y:S02]  /*0390*/  STG.E desc[UR8][R4.64], R9 ;  /* 0x0000000904007986 */ /* 0x0021e4000c101908 */
.L_x_5:
[----:B------:R-:W-:Y:S05]  /*03a0*/  BSYNC.RECONVERGENT B0 ;  /* 0x0000000000007941 */ /* 0x000fea0003800200 */
.L_x_4:
[----:B------:R-:W-:Y:S05]  /*03b0*/  @P1 EXIT ;  /* 0x000000000000194d */ /* 0x000fea0003800000 */
[----:B------:R-:W1:Y:S01]  /*03c0*/  S2UR UR5, SR_CgaCtaId ;  /* 0x00000000000579c3 */ /* 0x000e620000008800 */
[----:B------:R-:W-:-:S07]  /*03d0*/  UMOV UR4, 0x400 ;  /* 0x0000040000047882 */ /* 0x000fce0000000000 */
[----:B0-----:R-:W0:Y:S01]  /*03e0*/  LDC.64 R4, c[0x0][0x380] ;  /* 0x0000e000ff047b82 */ /* 0x001e220000000a00 */
[----:B-1----:R-:W-:-:S09]  /*03f0*/  ULEA UR4, UR5, UR4, 0x18 ;  /* 0x0000000405047291 */ /* 0x002fd2000f8ec0ff */
[----:B------:R-:W1:Y:S02]  /*0400*/  LDS R3, [UR4+0x800] ;  /* 0x00080004ff037984 */ /* 0x000e640008000800 */
[----:B-1----:R-:W-:-:S04]  /*0410*/  IMAD.SHL.U32 R3, R3, 0x80, RZ ;  /* 0x0000008003037824 */ /* 0x002fc800078e00ff */
[----:B0-----:R-:W-:-:S05]  /*0420*/  IMAD.WIDE R4, R3, 0x4, R4 ;  /* 0x0000000403047825 */ /* 0x001fca00078e0204 */
[----:B------:R-:W2:Y:S01]  /*0430*/  LDG.E R7, desc[UR8][R4.64] ;  /* 0x0000000804077981 */ /* 0x000ea2000c1e1900 */
[----:B------:R-:W2:Y:S03]  /*0440*/  LDC.64 R2, c[0x0][0x380] ;  /* 0x0000e000ff027b82 */ /* 0x000ea60000000a00 */
[----:B--2---:R0:W-:Y:S04]  /*0450*/  STG.E desc[UR8][R2.64], R7 ;  /* 0x0000000702007986 */ /* 0x0041e8000c101908 */
[----:B------:R-:W2:Y:S04]  /*0460*/  LDG.E R9, desc[UR8][R4.64+0x4] ;  /* 0x0000040804097981 */ /* 0x000ea8000c1e1900 */
[----:B--2---:R1:W-:Y:S04]  /*0470*/  STG.E desc[UR8][R2.64+0x4], R9 ;  /* 0x0000040902007986 */ /* 0x0043e8000c101908 */
[----:B------:R-:W2:Y:S04]  /*0480*/  LDG.E R11, desc[UR8][R4.64+0x8] ;  /* 0x00000808040b7981 */ /* 0x000ea8000c1e1900 */
[----:B--2---:R2:W-:Y:S04]  /*0490*/  STG.E desc[UR8][R2.64+0x8], R11 ;  /* 0x0000080b02007986 */ /* 0x0045e8000c101908 */
[----:B------:R-:W3:Y:S04]  /*04a0*/  LDG.E R13, desc[UR8][R4.64+0xc] ;  /* 0x00000c08040d7981 */ /* 0x000ee8000c1e1900 */
[----:B---3--:R3:W-:Y:S04]  /*04b0*/  STG.E desc[UR8][R2.64+0xc], R13 ;  /* 0x00000c0d02007986 */ /* 0x0087e8000c101908 */
[----:B------:R-:W4:Y:S04]  /*04c0*/  LDG.E R15, desc[UR8][R4.64+0x10] ;  /* 0x00001008040f7981 */ /* 0x000f28000c1e1900 */
[----:B----4-:R4:W-:Y:S04]  /*04d0*/  STG.E desc[UR8][R2.64+0x10], R15 ;  /* 0x0000100f02007986 */ /* 0x0109e8000c101908 */
[----:B------:R-:W5:Y:S04]  /*04e0*/  LDG.E R17, desc[UR8][R4.64+0x14] ;  /* 0x0000140804117981 */ /* 0x000f68000c1e1900 */
[----:B-----5:R5:W-:Y:S04]  /*04f0*/  STG.E desc[UR8][R2.64+0x14], R17 ;  /* 0x0000141102007986 */ /* 0x020be8000c101908 */
[----:B0-----:R-:W2:Y:S04]  /*0500*/  LDG.E R7, desc[UR8][R4.64+0x18] ;  /* 0x0000180804077981 */ /* 0x001ea8000c1e1900 */
[----:B--2---:R0:W-:Y:S04]  /*0510*/  STG.E desc[UR8][R2.64+0x18], R7 ;  /* 0x0000180702007986 */ /* 0x0041e8000c101908 */
[----:B-1----:R-:W2:Y:S04]  /*0520*/  LDG.E R9, desc[UR8][R4.64+0x1c] ;  /* 0x00001c0804097981 */ /* 0x002ea8000c1e1900 */
[----:B--2---:R1:W-:Y:S04]  /*0530*/  STG.E desc[UR8][R2.64+0x1c], R9 ;  /* 0x00001c0902007986 */ /* 0x0043e8000c101908 */
[----:B------:R-:W2:Y:S04]  /*0540*/  LDG.E R11, desc[UR8][R4.64+0x20] ;  /* 0x00002008040b7981 */ /* 0x000ea8000c1e1900 */
[----:B--2---:R2:W-:Y:S04]  /*0550*/  STG.E desc[UR8][R2.64+0x20], R11 ;  /* 0x0000200b02007986 */ /* 0x0045e8000c101908 */
[----:B---3--:R-:W3:Y:S04]  /*0560*/  LDG.E R13, desc[UR8][R4.64+0x24] ;  /* 0x00002408040d7981 */ /* 0x008ee8000c1e1900 */
[----:B---3--:R3:W-:Y:S04]  /*0570*/  STG.E desc[UR8][R2.64+0x24], R13 ;  /* 0x0000240d02007986 */ /* 0x0087e8000c101908 */
[----:B----4-:R-:W4:Y:S04]  /*0580*/  LDG.E R15, desc[UR8][R4.64+0x28] ;  /* 0x00002808040f7981 */ /* 0x010f28000c1e1900 */
[----:B----4-:R4:W-:Y:S04]  /*0590*/  STG.E desc[UR8][R2.64+0x28], R15 ;  /* 0x0000280f02007986 */ /* 0x0109e8000c101908 */
[----:B-----5:R-:W5:Y:S04]  /*05a0*/  LDG.E R17, desc[UR8][R4.64+0x2c] ;  /* 0x00002c0804117981 */ /* 0x020f68000c1e1900 */
        /* <DEDUP_REMOVED lines=222> */
[----:B--2---:R-:W-:Y:S04]  /*1390*/  STG.E desc[UR8][R2.64+0x1e8], R11 ;  /* 0x0001e80b02007986 */ /* 0x004fe8000c101908 */
[----:B---3--:R-:W2:Y:S04]  /*13a0*/  LDG.E R13, desc[UR8][R4.64+0x1ec] ;  /* 0x0001ec08040d7981 */ /* 0x008ea8000c1e1900 */
[----:B--2---:R-:W-:Y:S04]  /*13b0*/  STG.E desc[UR8][R2.64+0x1ec], R13 ;  /* 0x0001ec0d02007986 */ /* 0x004fe8000c101908 */
[----:B----4-:R-:W2:Y:S04]  /*13c0*/  LDG.E R15, desc[UR8][R4.64+0x1f0] ;  /* 0x0001f008040f7981 */ /* 0x010ea8000c1e1900 */
[----:B--2---:R-:W-:Y:S04]  /*13d0*/  STG.E desc[UR8][R2.64+0x1f0], R15 ;  /* 0x0001f00f02007986 */ /* 0x004fe8000c101908 */
[----:B-----5:R-:W2:Y:S04]  /*13e0*/  LDG.E R17, desc[UR8][R4.64+0x1f4] ;  /* 0x0001f40804117981 */ /* 0x020ea8000c1e1900 */
[----:B--2---:R-:W-:Y:S04]  /*13f0*/  STG.E desc[UR8][R2.64+0x1f4], R17 ;  /* 0x0001f41102007986 */ /* 0x004fe8000c101908 */
[----:B0-----:R-:W2:Y:S04]  /*1400*/  LDG.E R7, desc[UR8][R4.64+0x1f8] ;  /* 0x0001f80804077981 */ /* 0x001ea8000c1e1900 */
[----:B--2---:R-:W-:Y:S04]  /*1410*/  STG.E desc[UR8][R2.64+0x1f8], R7 ;  /* 0x0001f80702007986 */ /* 0x004fe8000c101908 */
[----:B-1----:R-:W2:Y:S04]  /*1420*/  LDG.E R9, desc[UR8][R4.64+0x1fc] ;  /* 0x0001fc0804097981 */ /* 0x002ea8000c1e1900 */
[----:B--2---:R-:W-:Y:S01]  /*1430*/  STG.E desc[UR8][R2.64+0x1fc], R9 ;  /* 0x0001fc0902007986 */ /* 0x004fe2000c101908 */
[----:B------:R-:W-:Y:S05]  /*1440*/  EXIT ;  /* 0x000000000000794d */ /* 0x000fea0003800000 */
.L_x_6:
[----:B------:R-:W-:-:S00]  /*1450*/  BRA `(.L_x_6) ;  /* 0xfffffffc00fc7947 */ /* 0x000fc0000383ffff */
[----:B------:R-:W-:-:S00]  /*1460*/  NOP ;  /* 0x0000000000007918 */ /* 0x000fc00000000000 */
        /* <DEDUP_REMOVED lines=9> */
.L_x_29:


//--------------------- .text._Z7IteratePfS_S_S_PiP17curandStateXORWOW --------------------------
	.section	.text._Z7IteratePfS_S_S_PiP17curandStateXORWOW,"ax",@progbits
	.align	128
        .global         _Z7IteratePfS_S_S_PiP17curandStateXORWOW
        .type           _Z7IteratePfS_S_S_PiP17curandStateXORWOW,@function
        .size           _Z7IteratePfS_S_S_PiP17curandStateXORWOW,(.L_x_30 - _Z7IteratePfS_S_S_PiP17curandStateXORWOW)
        .other          _Z7IteratePfS_S_S_PiP17curandStateXORWOW,@"STO_CUDA_ENTRY STV_DEFAULT"
_Z7IteratePfS_S_S_PiP17curandStateXORWOW:
.text._Z7IteratePfS_S_S_PiP17curandStateXORWOW:
[----:B------:R-:W-:Y:S01]  /*0000*/  LDC R1, c[0x0][0x37c] ;  /* 0x0000df00ff017b82 */ /* 0x000fe20000000800 */
[----:B------:R-:W0:Y:S07]  /*0010*/  S2R R0, SR_CTAID.X ;  /* 0x0000000000007919 */ /* 0x000e2e0000002500 */
[----:B------:R-:W1:Y:S01]  /*0020*/  LDC.64 R12, c[0x0][0x3a8] ;  /* 0x0000ea00ff0c7b82 */ /* 0x000e620000000a00 */
[----:B------:R-:W0:Y:S01]  /*0030*/  LDCU UR4, c[0x0][0x360] ;  /* 0x00006c00ff0477ac */ /* 0x000e220008000800 */
[----:B------:R-:W0:Y:S01]  /*0040*/  S2R R3, SR_TID.X ;  /* 0x0000000000037919 */ /* 0x000e220000002100 */
[----:B------:R-:W2:Y:S01]  /*0050*/  LDCU.64 UR12, c[0x0][0x358] ;  /* 0x00006b00ff0c77ac */ /* 0x000ea20008000a00 */
[----:B0-----:R-:W-:-:S04]  /*0060*/  IMAD R0, R0, UR4, R3 ;  /* 0x0000000400007c24 */ /* 0x001fc8000f8e0203 */
[----:B-1----:R-:W-:-:S05]  /*0070*/  IMAD.WIDE R12, R0, 0x30, R12 ;  /* 0x00000030000c7825 */ /* 0x002fca00078e020c */
[----:B--2---:R0:W5:Y:S04]  /*0080*/  LDG.E R2, desc[UR12][R12.64+0x20] ;  /* 0x0000200c0c027981 */ /* 0x004168000c1e1900 */
[----:B------:R0:W5:Y:S04]  /*0090*/  LDG.E.64 R14, desc[UR12][R12.64+0x28] ;  /* 0x0000280c0c0e7981 */ /* 0x000168000c1e1b00 */
[----:B------:R0:W5:Y:S04]  /*00a0*/  LDG.E.64 R16, desc[UR12][R12.64] ;  /* 0x0000000c0c107981 */ /* 0x000168000c1e1b00 */
[----:B------:R0:W5:Y:S04]  /*00b0*/  LDG.E.64 R18, desc[UR12][R12.64+0x8] ;  /* 0x0000080c0c127981 */ /* 0x000168000c1e1b00 */
[----:B------:R0:W5:Y:S04]  /*00c0*/  LDG.E.64 R20, desc[UR12][R12.64+0x10] ;  /* 0x0000100c0c147981 */ /* 0x000168000c1e1b00 */
[----:B------:R0:W5:Y:S01]  /*00d0*/  LDG.E.64 R22, desc[UR12][R12.64+0x18] ;  /* 0x0000180c0c167981 */ /* 0x000162000c1e1b00 */
[C---:B------:R-:W-:Y:S01]  /*00e0*/  VIADD R3, R0.reuse, 0x7ff ;  /* 0x000007ff00037836 */ /* 0x040fe20000000000 */
[----:B------:R-:W-:Y:S01]  /*00f0*/  UMOV UR4, URZ ;  /* 0x000000ff00047c82 */ /* 0x000fe20008000000 */
[----:B------:R-:W-:-:S03]  /*0100*/  VIADD R5, R0, 0x1 ;  /* 0x0000000100057836 */ /* 0x000fc60000000000 */
[----:B------:R-:W-:Y:S02]  /*0110*/  SHF.R.S32.HI R4, RZ, 0x1f, R3 ;  /* 0x0000001fff047819 */ /* 0x000fe40000011403 */
[----:B------:R-:W-:Y:S02]  /*0120*/  SHF.R.S32.HI R6, RZ, 0x1f, R5 ;  /* 0x0000001fff067819 */ /* 0x000fe40000011405 */
[----:B------:R-:W-:Y:S02]  /*0130*/  LEA.HI R4, R4, R3, RZ, 0xb ;  /* 0x0000000304047211 */ /* 0x000fe400078f58ff */
[----:B------:R-:W-:Y:S02]  /*0140*/  LEA.HI R6, R6, R5, RZ, 0xb ;  /* 0x0000000506067211 */ /* 0x000fe400078f58ff */
[----:B------:R-:W-:Y:S02]  /*0150*/  LOP3.LUT R4, R4, 0xfffff800, RZ, 0xc0, !PT ;  /* 0xfffff80004047812 */ /* 0x000fe400078ec0ff */
[----:B------:R-:W-:-:S02]  /*0160*/  LOP3.LUT R6, R6, 0xfffff800, RZ, 0xc0, !PT ;  /* 0xfffff80006067812 */ /* 0x000fc400078ec0ff */
[----:B------:R-:W-:-:S03]  /*0170*/  IADD3 R3, PT, PT, R3, -R4, RZ ;  /* 0x8000000403037210 */ /* 0x000fc60007ffe0ff */
[----:B------:R-:W-:Y:S01]  /*0180*/  IMAD.IADD R4, R5, 0x1, -R6 ;  /* 0x0000000105047824 */ /* 0x000fe200078e0a06 */
[----:B------:R-:W-:Y:S01]  /*0190*/  SHF.L.U32 R6, R0, 0x7, RZ ;  /* 0x0000000700067819 */ /* 0x000fe200000006ff */
[----:B0-----:R-:W-:-:S07]  /*01a0*/  IMAD.MOV.U32 R5, RZ, RZ, RZ ;  /* 0x000000ffff057224 */ /* 0x001fce00078e00ff */
.L_x_12:
[----:B------:R-:W0:Y:S01]  /*01b0*/  LDC.64 R24, c[0x0][0x380] ;  /* 0x0000e000ff187b82 */ /* 0x000e220000000a00 */
[----:B------:R-:W-:-:S04]  /*01c0*/  VIADD R27, R6, UR4 ;  /* 0x00000004061b7c36 */ /* 0x000fc80008000000 */
[----:B0-----:R-:W-:-:S05]  /*01d0*/  IMAD.WIDE R24, R27, 0x4, R24 ;  /* 0x000000041b187825 */ /* 0x001fca00078e0218 */
[----:B------:R-:W2:Y:S01]  /*01e0*/  LDG.E R29, desc[UR12][R24.64] ;  /* 0x0000000c181d7981 */ /* 0x000ea2000c1e1900 */
[----:B------:R-:W-:Y:S01]  /*01f0*/  BSSY.RECONVERGENT B0, `(.L_x_7) ;  /* 0x000006a000007945 */ /* 0x000fe20003800200 */
[----:B--2---:R-:W-:-:S04]  /*0200*/  FMUL R30, R29, 6.2831854820251464844 ;  /* 0x40c90fdb1d1e7820 */ /* 0x004fc80000400000 */
[C---:B------:R-:W-:Y:S01]  /*0210*/  FMUL R31, R30.reuse, 0.63661974668502807617 ;  /* 0x3f22f9831e1f7820 */ /* 0x040fe20000400000 */
[----:B------:R-:W-:-:S05]  /*0220*/  FSETP.GE.AND P0, PT, |R30|, 105615, PT ;  /* 0x47ce47801e00780b */ /* 0x000fca0003f06200 */
[----:B------:R-:W0:Y:S02]  /*0230*/  F2I.NTZ R31, R31 ;  /* 0x0000001f001f7305 */ /* 0x000e240000203100 */
[----:B0-----:R-:W-:-:S05]  /*0240*/  I2FP.F32.S32 R27, R31 ;  /* 0x0000001f001b7245 */ /* 0x001fca0000201400 */
[----:B------:R-:W-:-:S04]  /*0250*/  FFMA R26, R27, -1.5707962512969970703, R30 ;  /* 0xbfc90fda1b1a7823 */ /* 0x000fc8000000001e */
[----:B------:R-:W-:-:S04]  /*0260*/  FFMA R26, R27, -7.5497894158615963534e-08, R26 ;  /* 0xb3a221681b1a7823 */ /* 0x000fc8000000001a */
[----:B------:R-:W-:Y:S01]  /*0270*/  FFMA R32, R27, -5.3903029534742383927e-15, R26 ;  /* 0xa7c234c51b207823 */ /* 0x000fe2000000001a */
[----:B------:R-:W-:Y:S06]  /*0280*/  @!P0 BRA `(.L_x_8) ;  /* 0x0000000400808947 */ /* 0x000fec0003800000 */
[----:B------:R-:W-:-:S13]  /*0290*/  FSETP.NEU.AND P0, PT, |R30|, +INF , PT ;  /* 0x7f8000001e00780b */ /* 0x000fda0003f0d200 */
[----:B------:R-:W-:Y:S01]  /*02a0*/  @!P0 FMUL R32, RZ, R30 ;  /* 0x0000001eff208220 */ /* 0x000fe20000400000 */
[----:B------:R-:W-:Y:S01]  /*02b0*/  @!P0 IMAD.MOV.U32 R31, RZ, RZ, RZ ;  /* 0x000000ffff1f8224 */ /* 0x000fe200078e00ff */
[----:B------:R-:W-:Y:S06]  /*02c0*/  @!P0 BRA `(.L_x_8) ;  /* 0x0000000400708947 */ /* 0x000fec0003800000 */
[----:B------:R-:W-:Y:S01]  /*02d0*/  SHF.L.U32 R24, R30, 0x8, RZ ;  /* 0x000000081e187819 */ /* 0x000fe200000006ff */
[----:B------:R-:W-:Y:S01]  /*02e0*/  IMAD.MOV.U32 R31, RZ, RZ, RZ ;  /* 0x000000ffff1f7224 */ /* 0x000fe200078e00ff */
[----:B------:R-:W0:Y:S01]  /*02f0*/  LDCU.64 UR8, c[0x4][0x40] ;  /* 0x01000800ff0877ac */ /* 0x000e220008000a00 */
[----:B------:R-:W-:Y:S01]  /*0300*/  IMAD.MOV.U32 R32, RZ, RZ, RZ ;  /* 0x000000ffff207224 */ /* 0x000fe200078e00ff */
[----:B------:R-:W-:Y:S01]  /*0310*/  LOP3.LUT R33, R24, 0x80000000, RZ, 0xfc, !PT ;  /* 0x8000000018217812 */ /* 0x000fe200078efcff */
[----:B------:R-:W-:Y:S01]  /*0320*/  UMOV UR6, URZ ;  /* 0x000000ff00067c82 */ /* 0x000fe20008000000 */
[----:B------:R-:W-:-:S05]  /*0330*/  UMOV UR5, URZ ;  /* 0x000000ff00057c82 */ /* 0x000fca0008000000 */
.L_x_9:
[----:B0-----:R-:W-:Y:S01]  /*0340*/  MOV R24, UR8 ;  /* 0x0000000800187c02 */ /* 0x001fe20008000f00 */
[----:B------:R-:W-:-:S05]  /*0350*/  IMAD.U32 R25, RZ, RZ, UR9 ;  /* 0x00000009ff197e24 */ /* 0x000fca000f8e00ff */
[----:B------:R-:W2:Y:S01]  /*0360*/  LDG.E.CONSTANT R24, desc[UR12][R24.64] ;  /* 0x0000000c18187981 */ /* 0x000ea2000c1e9900 */
[----:B------:R-:W-:Y:S01]  /*0370*/  UIADD3 UR5, UPT, UPT, UR5, 0x1, URZ ;  /* 0x0000000105057890 */ /* 0x000fe2000fffe0ff */
[C---:B------:R-:W-:Y:S01]  /*0380*/  ISETP.EQ.AND P0, PT, R32.reuse, RZ, PT ;  /* 0x000000ff2000720c */ /* 0x040fe20003f02270 */
[----:B------:R-:W-:Y:S01]  /*0390*/  UIADD3 UR8, UP1, UPT, UR8, 0x4, URZ ;  /* 0x0000000408087890 */ /* 0x000fe2000ff3e0ff */
[C---:B------:R-:W-:Y:S01]  /*03a0*/  ISETP.EQ.AND P1, PT, R32.reuse, 0x4, PT ;  /* 0x000000042000780c */ /* 0x040fe20003f22270 */
[----:B------:R-:W-:Y:S01]  /*03b0*/  UISETP.NE.AND UP0, UPT, UR5, 0x6, UPT ;  /* 0x000000060500788c */ /* 0x000fe2000bf05270 */
[C---:B------:R-:W-:Y:S01]  /*03c0*/  ISETP.EQ.AND P2, PT, R32.reuse, 0x8, PT ;  /* 0x000000082000780c */ /* 0x040fe20003f42270 */
[----:B------:R-:W-:Y:S01]  /*03d0*/  UIADD3.X UR9, UPT, UPT, URZ, UR9, URZ, UP1, !UPT ;  /* 0x00000009ff097290 */ /* 0x000fe20008ffe4ff */
[C---:B------:R-:W-:Y:S02]  /*03e0*/  ISETP.EQ.AND P3, PT, R32.reuse, 0xc, PT ;  /* 0x0000000c2000780c */ /* 0x040fe40003f62270 */
[----:B------:R-:W-:-:S02]  /*03f0*/  ISETP.EQ.AND P4, PT, R32, 0x10, PT ;  /* 0x000000102000780c */ /* 0x000fc40003f82270 */
[C---:B------:R-:W-:Y:S01]  /*0400*/  ISETP.EQ.AND P5, PT, R32.reuse, 0x14, PT ;  /* 0x000000142000780c */ /* 0x040fe20003fa2270 */
[----:B------:R-:W-:Y:S02]  /*0410*/  VIADD R32, R32, 0x4 ;  /* 0x0000000420207836 */ /* 0x000fe40000000000 */
[----:B--2---:R-:W-:-:S03]  /*0420*/  IMAD.WIDE.U32 R26, R24, R33, RZ ;  /* 0x00000021181a7225 */ /* 0x004fc600078e00ff */
[----:B------:R-:W-:-:S04]  /*0430*/  IADD3 R26, P6, PT, R26, R31, RZ ;  /* 0x0000001f1a1a7210 */ /* 0x000fc80007fde0ff */
[----:B------:R-:W-:Y:S01]  /*0440*/  IADD3.X R31, PT, PT, R27, UR6, RZ, P6, !PT ;  /* 0x000000061b1f7c10 */ /* 0x000fe2000b7fe4ff */
[--C-:B------:R-:W-:Y:S01]  /*0450*/  @P0 IMAD.MOV.U32 R7, RZ, RZ, R26.reuse ;  /* 0x000000ffff070224 */ /* 0x100fe200078e001a */
[-C--:B------:R-:W-:Y:S01]  /*0460*/  @P1 MOV R28, R26.reuse ;  /* 0x0000001a001c1202 */ /* 0x080fe20000000f00 */
[--C-:B------:R-:W-:Y:S01]  /*0470*/  @P2 IMAD.MOV.U32 R8, RZ, RZ, R26.reuse ;  /* 0x000000ffff082224 */ /* 0x100fe200078e001a */
[----:B------:R-:W-:Y:S01]  /*0480*/  @P4 MOV R10, R26 ;  /* 0x0000001a000a4202 */ /* 0x000fe20000000f00 */
[--C-:B------:R-:W-:Y:S02]  /*0490*/  @P3 IMAD.MOV.U32 R9, RZ, RZ, R26.reuse ;  /* 0x000000ffff093224 */ /* 0x100fe400078e001a */
[----:B------:R-:W-:Y:S01]  /*04a0*/  @P5 IMAD.MOV.U32 R11, RZ, RZ, R26 ;  /* 0x000000ffff0b5224 */ /* 0x000fe200078e001a */
[----:B------:R-:W-:Y:S06]  /*04b0*/  BRA.U UP0, `(.L_x_9) ;  /* 0xfffffffd00a07547 */ /* 0x000fec000b83ffff */
[----:B------:R-:W-:Y:S01]  /*04c0*/  SHF.R.U32.HI R24, RZ, 0x17, R30 ;  /* 0x00000017ff187819 */ /* 0x000fe2000001161e */
[----:B------:R-:W-:Y:S03]  /*04d0*/  BSSY.RECONVERGENT B1, `(.L_x_10) ;  /* 0x0000028000017945 */ /* 0x000fe60003800200 */
[C---:B------:R-:W-:Y:S02]  /*04e0*/  LOP3.LUT R25, R24.reuse, 0xe0, RZ, 0xc0, !PT ;  /* 0x000000e018197812 */ /* 0x040fe400078ec0ff */
[----:B------:R-:W-:Y:S02]  /*04f0*/  LOP3.LUT P6, RZ, R24, 0x1f, RZ, 0xc0, !PT ;  /* 0x0000001f18ff7812 */ /* 0x000fe400078cc0ff */
[----:B------:R-:W-:-:S04]  /*0500*/  IADD3 R25, PT, PT, R25, -0x80, RZ ;  /* 0xffffff8019197810 */ /* 0x000fc80007ffe0ff */
[----:B------:R-:W-:-:S05]  /*0510*/  SHF.R.U32.HI R25, RZ, 0x5, R25 ;  /* 0x00000005ff197819 */ /* 0x000fca0000011619 */
[----:B------:R-:W-:-:S05]  /*0520*/  IMAD.U32 R27, R25, -0x4, RZ ;  /* 0xfffffffc191b7824 */ /* 0x000fca00078e00ff */
[C---:B------:R-:W-:Y:S02]  /*0530*/  ISETP.EQ.AND P3, PT, R27.reuse, -0x18, PT ;  /* 0xffffffe81b00780c */ /* 0x040fe40003f62270 */
[C---:B------:R-:W-:Y:S02]  /*0540*/  ISETP.EQ.AND P4, PT, R27.reuse, -0x14, PT ;  /* 0xffffffec1b00780c */ /* 0x040fe40003f82270 */
[C---:B------:R-:W-:Y:S02]  /*0550*/  ISETP.EQ.AND P2, PT, R27.reuse, -0x10, PT ;  /* 0xfffffff01b00780c */ /* 0x040fe40003f42270 */
[C---:B------:R-:W-:Y:S02]  /*0560*/  ISETP.EQ.AND P1, PT, R27.reuse, -0xc, PT ;  /* 0xfffffff41b00780c */ /* 0x040fe40003f22270 */
[C---:B------:R-:W-:Y:S02]  /*0570*/  ISETP.EQ.AND P0, PT, R27.reuse, -0x8, PT ;  /* 0xfffffff81b00780c */ /* 0x040fe40003f02270 */
[----:B------:R-:W-:-:S03]  /*0580*/  ISETP.EQ.AND P5, PT, R27, RZ, PT ;  /* 0x000000ff1b00720c */ /* 0x000fc60003fa2270 */
[----:B------:R-:W-:Y:S01]  /*0590*/  @P3 IMAD.MOV.U32 R30, RZ, RZ, R7 ;  /* 0x000000ffff1e3224 */ /* 0x000fe200078e0007 */
[C---:B------:R-:W-:Y:S01]  /*05a0*/  ISETP.EQ.AND P3, PT, R27.reuse, -0x4, PT ;  /* 0xfffffffc1b00780c */ /* 0x040fe20003f62270 */
[--C-:B------:R-:W-:Y:S01]  /*05b0*/  @P4 IMAD.MOV.U32 R30, RZ, RZ, R28.reuse ;  /* 0x000000ffff1e4224 */ /* 0x100fe200078e001c */
[----:B------:R-:W-:Y:S01]  /*05c0*/  @P4 MOV R25, R7 ;  /* 0x0000000700194202 */ /* 0x000fe20000000f00 */
[----:B------:R-:W-:Y:S01]  /*05d0*/  @P2 IMAD.MOV.U32 R25, RZ, RZ, R28 ;  /* 0x000000ffff192224 */ /* 0x000fe200078e001c */
[----:B------:R-:W-:Y:S01]  /*05e0*/  ISETP.EQ.AND P4, PT, R27, 0x4, PT ;  /* 0x000000041b00780c */ /* 0x000fe20003f82270 */
[----:B------:R-:W-:Y:S01]  /*05f0*/  @P1 IMAD.MOV.U32 R25, RZ, RZ, R8 ;  /* 0x000000ffff191224 */ /* 0x000fe200078e0008 */
[----:B------:R-:W-:Y:S01]  /*0600*/  @P2 MOV R30, R8 ;  /* 0x00000008001e2202 */ /* 0x000fe20000000f00 */
[----:B------:R-:W-:Y:S01]  /*0610*/  @P1 IMAD.MOV.U32 R30, RZ, RZ, R9 ;  /* 0x000000ffff1e1224 */ /* 0x000fe200078e0009 */
[----:B------:R-:W-:Y:S01]  /*0620*/  @P0 MOV R25, R9 ;  /* 0x0000000900190202 */ /* 0x000fe20000000f00 */
[----:B------:R-:W-:-:S04]  /*0630*/  @P0 IMAD.MOV.U32 R30, RZ, RZ, R10 ;  /* 0x000000ffff1e0224 */ /* 0x000fc800078e000a */
[----:B------:R-:W-:Y:S01]  /*0640*/  @P3 IMAD.MOV.U32 R25, RZ, RZ, R10 ;  /* 0x000000ffff193224 */ /* 0x000fe200078e000a */
[----:B------:R-:W-:Y:S01]  /*0650*/  @P3 MOV R30, R11 ;  /* 0x0000000b001e3202 */ /* 0x000fe20000000f00 */
[----:B------:R-:W-:Y:S02]  /*0660*/  @P5 IMAD.MOV.U32 R25, RZ, RZ, R11 ;  /* 0x000000ffff195224 */ /* 0x000fe400078e000b */
[----:B------:R-:W-:Y:S01]  /*0670*/  @P5 IMAD.MOV.U32 R30, RZ, RZ, R31 ;  /* 0x000000ffff1e5224 */ /* 0x000fe200078e001f */
[----:B------:R-:W-:Y:S01]  /*0680*/  @P4 MOV R25, R31 ;  /* 0x0000001f00194202 */ /* 0x000fe20000000f00 */
[----:B------:R-:W-:Y:S06]  /*0690*/  @!P6 BRA `(.L_x_11) ;  /* 0x00000000002ce947 */ /* 0x000fec0003800000 */
[----:B------:R-:W-:Y:S01]  /*06a0*/  @P2 IMAD.MOV.U32 R26, RZ, RZ, R7 ;  /* 0x000000ffff1a2224 */ /* 0x000fe200078e0007 */
[----:B------:R-:W-:Y:S01]  /*06b0*/  LOP3.LUT R24, R24, 0x1f, RZ, 0xc0, !PT ;  /* 0x0000001f18187812 */ /* 0x000fe200078ec0ff */
[----:B------:R-:W-:Y:S01]  /*06c0*/  @P1 IMAD.MOV.U32 R26, RZ, RZ, R28 ;  /* 0x000000ffff1a1224 */ /* 0x000fe200078e001c */
[----:B------:R-:W-:Y:S01]  /*06d0*/  @P0 MOV R26, R8 ;  /* 0x00000008001a0202 */ /* 0x000fe20000000f00 */
[----:B------:R-:W-:Y:S01]  /*06e0*/  @P3 IMAD.MOV.U32 R26, RZ, RZ, R9 ;  /* 0x000000ffff1a3224 */ /* 0x000fe200078e0009 */
[----:B------:R-:W-:Y:S01]  /*06f0*/  ISETP.EQ.AND P0, PT, R27, 0x8, PT ;  /* 0x000000081b00780c */ /* 0x000fe20003f02270 */
[----:B------:R-:W-:Y:S01]  /*0700*/  @P5 IMAD.MOV.U32 R26, RZ, RZ, R10 ;  /* 0x000000ffff1a5224 */ /* 0x000fe200078e000a */
[----:B------:R-:W-:Y:S02]  /*0710*/  @P4 MOV R26, R11 ;  /* 0x0000000b001a4202 */ /* 0x000fe40000000f00 */
[----:B------:R-:W-:-:S09]  /*0720*/  SHF.L.W.U32.HI R30, R25, R24, R30 ;  /* 0x00000018191e7219 */ /* 0x000fd20000010e1e */
[----:B------:R-:W-:-:S05]  /*0730*/  @P0 IMAD.MOV.U32 R26, RZ, RZ, R31 ;  /* 0x000000ffff1a0224 */ /* 0x000fca00078e001f */
[----:B------:R-:W-:-:S07]  /*0740*/  SHF.L.W.U32.HI R25, R26, R24, R25 ;  /* 0x000000181a197219 */ /* 0x000fce0000010e19 */
.L_x_11:
[----:B------:R-:W-:Y:S05]  /*0750*/  BSYNC.RECONVERGENT B1 ;  /* 0x0000000000017941 */ /* 0x000fea0003800200 */
.L_x_10:
[C-C-:B------:R-:W-:Y:S01]  /*0760*/  SHF.L.W.U32.HI R31, R25.reuse, 0x2, R30.reuse ;  /* 0x00000002191f7819 */ /* 0x140fe20000010e1e */
[----:B------:R-:W-:Y:S01]  /*0770*/  IMAD.SHL.U32 R25, R25, 0x4, RZ ;  /* 0x0000000419197824 */ /* 0x000fe200078e00ff */
[----:B------:R-:W-:Y:S01]  /*0780*/  UMOV UR6, 0x54442d19 ;  /* 0x54442d1900067882 */ /* 0x000fe20000000000 */
[----:B------:R-:W-:Y:S01]  /*0790*/  UMOV UR7, 0x3bf921fb ;  /* 0x3bf921fb00077882 */ /* 0x000fe20000000000 */
[----:B------:R-:W-:Y:S01]  /*07a0*/  SHF.R.S32.HI R26, RZ, 0x1f, R31 ;  /* 0x0000001fff1a7819 */ /* 0x000fe2000001141f */
[----:B------:R-:W-:Y:S01]  /*07b0*/  FMUL R32, R29, 6.2831854820251464844 ;  /* 0x40c90fdb1d207820 */ /* 0x000fe20000400000 */
[----:B------:R-:W-:Y:S02]  /*07c0*/  SHF.R.U32.HI R30, RZ, 0x1e, R30 ;  /* 0x0000001eff1e7819 */ /* 0x000fe4000001161e */
[C---:B------:R-:W-:Y:S02]  /*07d0*/  LOP3.LUT R24, R26.reuse, R25, RZ, 0x3c, !PT ;  /* 0x000000191a187212 */ /* 0x040fe400078e3cff */
[----:B------:R-:W-:-:S02]  /*07e0*/  LOP3.LUT R25, R26, R31, RZ, 0x3c, !PT ;  /* 0x0000001f1a197212 */ /* 0x000fc400078e3cff */
[----:B------:R-:W-:Y:S02]  /*07f0*/  ISETP.GE.AND P0, PT, R32, RZ, PT ;  /* 0x000000ff2000720c */ /* 0x000fe40003f06270 */
[C---:B------:R-:W-:Y:S02]  /*0800*/  LOP3.LUT R32, R31.reuse, R32, RZ, 0x3c, !PT ;  /* 0x000000201f207212 */ /* 0x040fe400078e3cff */
[----:B------:R-:W0:Y:S01]  /*0810*/  I2F.F64.S64 R24, R24 ;  /* 0x0000001800187312 */ /* 0x000e220000301c00 */
[----:B------:R-:W-:Y:S02]  /*0820*/  LEA.HI R31, R31, R30, RZ, 0x1 ;  /* 0x0000001e1f1f7211 */ /* 0x000fe400078f08ff */
[----:B------:R-:W-:Y:S02]  /*0830*/  ISETP.GE.AND P1, PT, R32, RZ, PT ;  /* 0x000000ff2000720c */ /* 0x000fe40003f26270 */
[----:B------:R-:W-:-:S05]  /*0840*/  IADD3 R30, PT, PT, -R31, RZ, RZ ;  /* 0x000000ff1f1e7210 */ /* 0x000fca0007ffe1ff */
[----:B------:R-:W-:Y:S01]  /*0850*/  @!P0 IMAD.MOV.U32 R31, RZ, RZ, R30 ;  /* 0x000000ffff1f8224 */ /* 0x000fe200078e001e */
[----:B0-----:R-:W-:-:S10]  /*0860*/  DMUL R26, R24, UR6 ;  /* 0x00000006181a7c28 */ /* 0x001fd40008000000 */
[----:B------:R-:W0:Y:S02]  /*0870*/  F2F.F32.F64 R26, R26 ;  /* 0x0000001a001a7310 */ /* 0x000e240000301000 */
[----:B0-----:R-:W-:-:S07]  /*0880*/  FSEL R32, -R26, R26, !P1 ;  /* 0x0000001a1a207208 */ /* 0x001fce0004800100 */
.L_x_8:
[----:B------:R-:W-:Y:S05]  /*0890*/  BSYNC.RECONVERGENT B0 ;  /* 0x0000000000007941 */ /* 0x000fea0003800200 */
.L_x_7:
[----:B------:R-:W-:Y:S02]  /*08a0*/  IMAD.MOV.U32 R24, RZ, RZ, 0x37cbac00 ;  /* 0x37cbac00ff187424 */ /* 0x000fe400078e00ff */
[----:B------:R-:W-:Y:S01]  /*08b0*/  FMUL R25, R32, R32 ;  /* 0x0000002020197220 */ /* 0x000fe20000400000 */
[C---:B------:R-:W-:Y:S01]  /*08c0*/  LOP3.LUT R26, R31.reuse, 0x1, RZ, 0xc0, !PT ;  /* 0x000000011f1a7812 */ /* 0x040fe200078ec0ff */
[----:B------:R-:W-:Y:S01]  /*08d0*/  VIADD R31, R31, 0x1 ;  /* 0x000000011f1f7836 */ /* 0x000fe20000000000 */
[----:B------:R-:W-:Y:S01]  /*08e0*/  MOV R30, 0x3c0885e4 ;  /* 0x3c0885e4001e7802 */ /* 0x000fe20000000f00 */
[----:B------:R-:W-:Y:S01]  /*08f0*/  FFMA R24, R25, R24, -0.0013887860113754868507 ;  /* 0xbab607ed19187423 */ /* 0x000fe20000000018 */
[----:B------:R-:W-:Y:S01]  /*0900*/  ISETP.NE.U32.AND P0, PT, R26, 0x1, PT ;  /* 0x000000011a00780c */ /* 0x000fe20003f05070 */
[----:B------:R-:W-:Y:S01]  /*0910*/  IMAD.MOV.U32 R27, RZ, RZ, 0x3e2aaaa8 ;  /* 0x3e2aaaa8ff1b7424 */ /* 0x000fe200078e00ff */
[----:B------:R-:W-:Y:S01]  /*0920*/  LOP3.LUT P1, RZ, R31, 0x2, RZ, 0xc0, !PT ;  /* 0x000000021fff7812 */ /* 0x000fe2000782c0ff */
[----:B------:R-:W-:Y:S01]  /*0930*/  UIADD3 UR4, UPT, UPT, UR4, 0x1, URZ ;  /* 0x0000000104047890 */ /* 0x000fe2000fffe0ff */
[----:B------:R-:W-:-:S02]  /*0940*/  FSEL R26, R24, -0.00019574658654164522886, P0 ;  /* 0xb94d4153181a7808 */ /* 0x000fc40000000000 */
[----:B------:R-:W-:Y:S01]  /*0950*/  FSEL R30, R30, 0.041666727513074874878, !P0 ;  /* 0x3d2aaabb1e1e7808 */ /* 0x000fe20004000000 */
[----:B------:R-:W-:Y:S01]  /*0960*/  UISETP.NE.AND UP0, UPT, UR4, 0x80, UPT ;  /* 0x000000800400788c */ /* 0x000fe2000bf05270 */
[----:B------:R-:W-:Y:S02]  /*0970*/  FSEL R24, R32, 1, !P0 ;  /* 0x3f80000020187808 */ /* 0x000fe40004000000 */
[----:B------:R-:W-:Y:S01]  /*0980*/  FSEL R31, -R27, -0.4999999701976776123, !P0 ;  /* 0xbeffffff1b1f7808 */ /* 0x000fe20004000100 */
[C---:B------:R-:W-:Y:S02]  /*0990*/  FFMA R26, R25.reuse, R26, R30 ;  /* 0x0000001a191a7223 */ /* 0x040fe4000000001e */
[C---:B------:R-:W-:Y:S02]  /*09a0*/  FFMA R27, R25.reuse, R24, RZ ;  /* 0x00000018191b7223 */ /* 0x040fe400000000ff */
[----:B------:R-:W-:-:S04]  /*09b0*/  FFMA R26, R25, R26, R31 ;  /* 0x0000001a191a7223 */ /* 0x000fc8000000001f */
[----:B------:R-:W-:-:S04]  /*09c0*/  FFMA R24, R27, R26, R24 ;  /* 0x0000001a1b187223 */ /* 0x000fc80000000018 */
[----:B------:R-:W-:-:S04]  /*09d0*/  @P1 FADD R24, RZ, -R24 ;  /* 0x80000018ff181221 */ /* 0x000fc80000000000 */
[----:B------:R-:W-:-:S04]  /*09e0*/  FMUL R24, R24, -10 ;  /* 0xc120000018187820 */ /* 0x000fc80000400000 */
[----:B------:R-:W-:-:S04]  /*09f0*/  FFMA R24, R29, R29, R24 ;  /* 0x0000001d1d187223 */ /* 0x000fc80000000018 */
[----:B------:R-:W-:Y:S01]  /*0a00*/  FADD R5, R24, R5 ;  /* 0x0000000518057221 */ /* 0x000fe20000000000 */
[----:B------:R-:W-:Y:S06]  /*0a10*/  BRA.U UP0, `(.L_x_12) ;  /* 0xfffffff500e47547 */ /* 0x000fec000b83ffff */
[----:B------:R-:W0:Y:S02]  /*0a20*/  LDC.64 R8, c[0x0][0x398] ;  /* 0x0000e600ff087b82 */ /* 0x000e240000000a00 */
[----:B0-----:R-:W-:-:S05]  /*0a30*/  IMAD.WIDE R10, R0, 0x4, R8 ;  /* 0x00000004000a7825 */ /* 0x001fca00078e0208 */
[----:B------:R-:W2:Y:S01]  /*0a40*/  LDG.E R7, desc[UR12][R10.64] ;  /* 0x0000000c0a077981 */ /* 0x000ea2000c1e1900 */
[----:B------:R-:W-:Y:S01]  /*0a50*/  FADD R24, R5, 1280 ;  /* 0x44a0000005187421 */ /* 0x000fe20000000000 */
[----:B------:R-:W-:Y:S04]  /*0a60*/  BSSY.RECONVERGENT B0, `(.L_x_13) ;  /* 0x0000098000007945 */ /* 0x000fe80003800200 */
[----:B--2---:R-:W-:-:S13]  /*0a70*/  FSETP.GT.AND P0, PT, R7, R24, PT ;  /* 0x000000180700720b */ /* 0x004fda0003f04000 */
[----:B------:R-:W-:Y:S05]  /*0a80*/  @!P0 BRA `(.L_x_14) ;  /* 0x0000000800548947 */ /* 0x000fea0003800000 */
[----:B------:R0:W-:Y:S01]  /*0a90*/  STG.E desc[UR12][R10.64], R24 ;  /* 0x000000180a007986 */ /* 0x0001e2000c10190c */
[----:B------:R-:W-:Y:S01]  /*0aa0*/  MOV R5, R6 ;  /* 0x0000000600057202 */ /* 0x000fe20000000f00 */
[----:B------:R-:W-:-:S06]  /*0ab0*/  UMOV UR4, URZ ;  /* 0x000000ff00047c82 */ /* 0x000fcc0008000000 */
.L_x_15:
[----:B0-----:R-:W0:Y:S08]  /*0ac0*/  LDC.64 R24, c[0x0][0x380] ;  /* 0x0000e000ff187b82 */ /* 0x001e300000000a00 */
[----:B--2---:R-:W1:Y:S01]  /*0ad0*/  LDC.64 R26, c[0x0][0x390] ;  /* 0x0000e400ff1a7b82 */ /* 0x004e620000000a00 */
[----:B0-----:R-:W-:-:S05]  /*0ae0*/  IMAD.WIDE R34, R5, 0x4, R24 ;  /* 0x0000000405227825 */ /* 0x001fca00078e0218 */
[----:B------:R-:W2:Y:S01]  /*0af0*/  LDG.E R7, desc[UR12][R34.64] ;  /* 0x0000000c22077981 */ /* 0x000ea2000c1e1900 */
[----:B-1----:R-:W-:-:S05]  /*0b00*/  IMAD.WIDE R30, R5, 0x4, R26 ;  /* 0x00000004051e7825 */ /* 0x002fca00078e021a */
        /* <DEDUP_REMOVED lines=9> */
[----:B------:R-:W2:Y:S04]  /*0ba0*/  LDG.E R32, desc[UR12][R34.64+0x14] ;  /* 0x0000140c22207981 */ /* 0x000ea8000c1e1900 */
[----:B--2---:R-:W-:Y:S04]  /*0bb0*/  STG.E desc[UR12][R30.64+0x14], R32 ;  /* 0x000014201e007986 */ /* 0x004fe8000c10190c */
[----:B0-----:R-:W2:Y:S04]  /*0bc0*/  LDG.E R7, desc[UR12][R34.64+0x18] ;  /* 0x0000180c22077981 */ /* 0x001ea8000c1e1900 */
[----:B--2---:R0:W-:Y:S04]  /*0bd0*/  STG.E desc[UR12][R30.64+0x18], R7 ;  /* 0x000018071e007986 */ /* 0x0041e8000c10190c */
[----:B-1----:R-:W2:Y:S04]  /*0be0*/  LDG.E R29, desc[UR12][R34.64+0x1c] ;  /* 0x00001c0c221d7981 */ /* 0x002ea8000c1e1900 */
[----:B--2---:R-:W-:Y:S04]  /*0bf0*/  STG.E desc[UR12][R30.64+0x1c], R29 ;  /* 0x00001c1d1e007986 */ /* 0x004fe8000c10190c */
[----:B------:R-:W2:Y:S04]  /*0c00*/  LDG.E R33, desc[UR12][R34.64+0x20] ;  /* 0x0000200c22217981 */ /* 0x000ea8000c1e1900 */
[----:B--2---:R-:W-:Y:S04]  /*0c10*/  STG.E desc[UR12][R30.64+0x20], R33 ;  /* 0x000020211e007986 */ /* 0x004fe8000c10190c */
[----:B---3--:R-:W2:Y:S04]  /*0c20*/  LDG.E R37, desc[UR12][R34.64+0x24] ;  /* 0x0000240c22257981 */ /* 0x008ea8000c1e1900 */
[----:B--2---:R-:W-:Y:S04]  /*0c30*/  STG.E desc[UR12][R30.64+0x24], R37 ;  /* 0x000024251e007986 */ /* 0x004fe8000c10190c */
[----:B----4-:R-:W2:Y:S04]  /*0c40*/  LDG.E R28, desc[UR12][R34.64+0x28] ;  /* 0x0000280c221c7981 */ /* 0x010ea8000c1e1900 */
[----:B--2---:R-:W-:Y:S04]  /*0c50*/  STG.E desc[UR12][R30.64+0x28], R28 ;  /* 0x0000281c1e007986 */ /* 0x004fe8000c10190c */
[----:B------:R-:W2:Y:S04]  /*0c60*/  LDG.E R36, desc[UR12][R34.64+0x2c] ;  /* 0x00002c0c22247981 */ /* 0x000ea8000c1e1900 */
[----:B--2---:R-:W-:Y:S04]  /*0c70*/  STG.E desc[UR12][R30.64+0x2c], R36 ;  /* 0x00002c241e007986 */ /* 0x004fe8000c10190c */
[----:B0-----:R-:W2:Y:S04]  /*0c80*/  LDG.E R7, desc[UR12][R34.64+0x30] ;  /* 0x0000300c22077981 */ /* 0x001ea8000c1e1900 */
[----:B--2---:R0:W-:Y:S04]  /*0c90*/  STG.E desc[UR12][R30.64+0x30], R7 ;  /* 0x000030071e007986 */ /* 0x0041e8000c10190c */
[----:B0-----:R-:W2:Y:S04]  /*0ca0*/  LDG.E R7, desc[UR12][R34.64+0x34] ;  /* 0x0000340c22077981 */ /* 0x001ea8000c1e1900 */
[----:B--2---:R-:W-:Y:S04]  /*0cb0*/  STG.E desc[UR12][R30.64+0x34], R7 ;  /* 0x000034071e007986 */ /* 0x004fe8000c10190c */
[----:B------:R-:W2:Y:S04]  /*0cc0*/  LDG.E R29, desc[UR12][R34.64+0x38] ;  /* 0x0000380c221d7981 */ /* 0x000ea8000c1e1900 */
[----:B--2---:R0:W-:Y:S04]  /*0cd0*/  STG.E desc[UR12][R30.64+0x38], R29 ;  /* 0x0000381d1e007986 */ /* 0x0041e8000c10190c */
[----:B------:R-:W2:Y:S01]  /*0ce0*/  LDG.E R37, desc[UR12][R34.64+0x3c] ;  /* 0x00003c0c22257981 */ /* 0x000ea2000c1e1900 */
[----:B0-----:R-:W-:-:S04]  /*0cf0*/  VIADD R29, R5, 0x10 ;  /* 0x00000010051d7836 */ /* 0x001fc80000000000 */
[C---:B------:R-:W-:Y:S01]  /*0d00*/  IMAD.WIDE R32, R29.reuse, 0x4, R24 ;  /* 0x000000041d207825 */ /* 0x040fe200078e0218 */
[----:B--2---:R-:W-:Y:S04]  /*0d10*/  STG.E desc[UR12][R30.64+0x3c], R37 ;  /* 0x00003c251e007986 */ /* 0x004fe8000c10190c */
[----:B------:R-:W2:Y:S01]  /*0d20*/  LDG.E R36, desc[UR12][R32.64] ;  /* 0x0000000c20247981 */ /* 0x000ea2000c1e1900 */
[----:B------:R-:W-:-:S05]  /*0d30*/  IMAD.WIDE R28, R29, 0x4, R26 ;  /* 0x000000041d1c7825 */ /* 0x000fca00078e021a */
[----:B--2---:R-:W-:Y:S04]  /*0d40*/  STG.E desc[UR12][R28.64], R36 ;  /* 0x000000241c007986 */ /* 0x004fe8000c10190c */
[----:B------:R-:W2:Y:S04]  /*0d50*/  LDG.E R7, desc[UR12][R32.64+0x4] ;  /* 0x0000040c20077981 */ /* 0x000ea8000c1e1900 */
[----:B--2---:R0:W-:Y:S04]  /*0d60*/  STG.E desc[UR12][R28.64+0x4], R7 ;  /* 0x000004071c007986 */ /* 0x0041e8000c10190c */
[----:B------:R-:W2:Y:S04]  /*0d70*/  LDG.E R35, desc[UR12][R32.64+0x8] ;  /* 0x0000080c20237981 */ /* 0x000ea8000c1e1900 */
[----:B--2---:R1:W-:Y:S04]  /*0d80*/  STG.E desc[UR12][R28.64+0x8], R35 ;  /* 0x000008231c007986 */ /* 0x0043e8000c10190c */
[----:B------:R-:W2:Y:S04]  /*0d90*/  LDG.E R34, desc[UR12][R32.64+0xc] ;  /* 0x00000c0c20227981 */ /* 0x000ea8000c1e1900 */
[----:B--2---:R2:W-:Y:S04]  /*0da0*/  STG.E desc[UR12][R28.64+0xc], R34 ;  /* 0x00000c221c007986 */ /* 0x0045e8000c10190c */
[----:B0-----:R-:W3:Y:S04]  /*0db0*/  LDG.E R7, desc[UR12][R32.64+0x10] ;  /* 0x0000100c20077981 */ /* 0x001ee8000c1e1900 */
[----:B---3--:R0:W-:Y:S04]  /*0dc0*/  STG.E desc[UR12][R28.64+0x10], R7 ;  /* 0x000010071c007986 */ /* 0x0081e8000c10190c */
[----:B------:R-:W3:Y:S04]  /*0dd0*/  LDG.E R31, desc[UR12][R32.64+0x14] ;  /* 0x0000140c201f7981 */ /* 0x000ee8000c1e1900 */
[----:B---3--:R-:W-:Y:S04]  /*0de0*/  STG.E desc[UR12][R28.64+0x14], R31 ;  /* 0x0000141f1c007986 */ /* 0x008fe8000c10190c */
[----:B------:R-:W3:Y:S04]  /*0df0*/  LDG.E R37, desc[UR12][R32.64+0x18] ;  /* 0x0000180c20257981 */ /* 0x000ee8000c1e1900 */
[----:B---3--:R3:W-:Y:S04]  /*0e00*/  STG.E desc[UR12][R28.64+0x18], R37 ;  /* 0x000018251c007986 */ /* 0x0087e8000c10190c */
[----:B------:R-:W4:Y:S04]  /*0e10*/  LDG.E R30, desc[UR12][R32.64+0x1c] ;  /* 0x00001c0c201e7981 */ /* 0x000f28000c1e1900 */
[----:B----4-:R-:W-:Y:S04]  /*0e20*/  STG.E desc[UR12][R28.64+0x1c], R30 ;  /* 0x00001c1e1c007986 */ /* 0x010fe8000c10190c */
[----:B-1----:R-:W4:Y:S04]  /*0e30*/  LDG.E R35, desc[UR12][R32.64+0x20] ;  /* 0x0000200c20237981 */ /* 0x002f28000c1e1900 */
[----:B----4-:R-:W-:Y:S04]  /*0e40*/  STG.E desc[UR12][R28.64+0x20], R35 ;  /* 0x000020231c007986 */ /* 0x010fe8000c10190c */
[----:B--2---:R-:W2:Y:S04]  /*0e50*/  LDG.E R34, desc[UR12][R32.64+0x24] ;  /* 0x0000240c20227981 */ /* 0x004ea8000c1e1900 */
[----:B--2---:R-:W-:Y:S04]  /*0e60*/  STG.E desc[UR12][R28.64+0x24], R34 ;  /* 0x000024221c007986 */ /* 0x004fe8000c10190c */
[----:B0-----:R-:W2:Y:S04]  /*0e70*/  LDG.E R7, desc[UR12][R32.64+0x28] ;  /* 0x0000280c20077981 */ /* 0x001ea8000c1e1900 */
[----:B--2---:R0:W-:Y:S04]  /*0e80*/  STG.E desc[UR12][R28.64+0x28], R7 ;  /* 0x000028071c007986 */ /* 0x0041e8000c10190c */
[----:B------:R-:W2:Y:S04]  /*0e90*/  LDG.E R36, desc[UR12][R32.64+0x2c] ;  /* 0x00002c0c20247981 */ /* 0x000ea8000c1e1900 */
[----:B--2---:R-:W-:Y:S04]  /*0ea0*/  STG.E desc[UR12][R28.64+0x2c], R36 ;  /* 0x00002c241c007986 */ /* 0x004fe8000c10190c */
[----:B---3--:R-:W2:Y:S04]  /*0eb0*/  LDG.E R37, desc[UR12][R32.64+0x30] ;  /* 0x0000300c20257981 */ /* 0x008ea8000c1e1900 */
[----:B--2---:R-:W-:Y:S04]  /*0ec0*/  STG.E desc[UR12][R28.64+0x30], R37 ;  /* 0x000030251c007986 */ /* 0x004fe8000c10190c */
[----:B0-----:R-:W2:Y:S04]  /*0ed0*/  LDG.E R7, desc[UR12][R32.64+0x34] ;  /* 0x0000340c20077981 */ /* 0x001ea8000c1e1900 */
[----:B--2---:R-:W-:Y:S04]  /*0ee0*/  STG.E desc[UR12][R28.64+0x34], R7 ;  /* 0x000034071c007986 */ /* 0x004fe8000c10190c */
[----:B------:R-:W2:Y:S01]  /*0ef0*/  LDG.E R31, desc[UR12][R32.64+0x38] ;  /* 0x0000380c201f7981 */ /* 0x000ea2000c1e1900 */
[----:B------:R-:W-:-:S03]  /*0f00*/  VIADD R34, R5, 0x20 ;  /* 0x0000002005227836 */ /* 0x000fc60000000000 */
[----:B--2---:R0:W-:Y:S04]  /*0f10*/  STG.E desc[UR12][R28.64+0x38], R31 ;  /* 0x0000381f1c007986 */ /* 0x0041e8000c10190c */
[----:B------:R-:W2:Y:S01]  /*0f20*/  LDG.E R35, desc[UR12][R32.64+0x3c] ;  /* 0x00003c0c20237981 */ /* 0x000ea2000c1e1900 */
[----:B0-----:R-:W-:-:S03]  /*0f30*/  IMAD.WIDE R30, R34, 0x4, R24 ;  /* 0x00000004221e7825 */ /* 0x001fc600078e0218 */
[----:B--2---:R0:W-:Y:S04]  /*0f40*/  STG.E desc[UR12][R28.64+0x3c], R35 ;  /* 0x00003c231c007986 */ /* 0x0041e8000c10190c */
[----:B------:R-:W2:Y:S01]  /*0f50*/  LDG.E R36, desc[UR12][R30.64] ;  /* 0x0000000c1e247981 */ /* 0x000ea2000c1e1900 */
[----:B0-----:R-:W-:-:S05]  /*0f60*/  IMAD.WIDE R34, R34, 0x4, R26 ;  /* 0x0000000422227825 */ /* 0x001fca00078e021a */
[----:B--2---:R-:W-:Y:S04]  /*0f70*/  STG.E desc[UR12][R34.64], R36 ;  /* 0x0000002422007986 */ /* 0x004fe8000c10190c */
[----:B------:R-:W2:Y:S04]  /*0f80*/  LDG.E R37, desc[UR12][R30.64+0x4] ;  /* 0x0000040c1e257981 */ /* 0x000ea8000c1e1900 */
        /* <DEDUP_REMOVED lines=10> */
[----:B--2---:R2:W-:Y:S04]  /*1030*/  STG.E desc[UR12][R34.64+0x18], R28 ;  /* 0x0000181c22007986 */ /* 0x0045e8000c10190c */
[----:B0-----:R-:W3:Y:S04]  /*1040*/  LDG.E R37, desc[UR12][R30.64+0x1c] ;  /* 0x00001c0c1e257981 */ /* 0x001ee8000c1e1900 */
[----:B---3--:R0:W-:Y:S04]  /*1050*/  STG.E desc[UR12][R34.64+0x1c], R37 ;  /* 0x00001c2522007986 */ /* 0x0081e8000c10190c */
[----:B-1----:R-:W3:Y:S04]  /*1060*/  LDG.E R7, desc[UR12][R30.64+0x20] ;  /* 0x0000200c1e077981 */ /* 0x002ee8000c1e1900 */
[----:B---3--:R-:W-:Y:S04]  /*1070*/  STG.E desc[UR12][R34.64+0x20], R7 ;  /* 0x0000200722007986 */ /* 0x008fe8000c10190c */
[----:B------:R-:W3:Y:S04]  /*1080*/  LDG.E R33, desc[UR12][R30.64+0x24] ;  /* 0x0000240c1e217981 */ /* 0x000ee8000c1e1900 */
[----:B---3--:R1:W-:Y:S04]  /*1090*/  STG.E desc[UR12][R34.64+0x24], R33 ;  /* 0x0000242122007986 */ /* 0x0083e8000c10190c */
[----:B------:R-:W3:Y:S04]  /*10a0*/  LDG.E R32, desc[UR12][R30.64+0x28] ;  /* 0x0000280c1e207981 */ /* 0x000ee8000c1e1900 */
[----:B---3--:R-:W-:Y:S04]  /*10b0*/  STG.E desc[UR12][R34.64+0x28], R32 ;  /* 0x0000282022007986 */ /* 0x008fe8000c10190c */
[----:B----4-:R-:W3:Y:S04]  /*10c0*/  LDG.E R29, desc[UR12][R30.64+0x2c] ;  /* 0x00002c0c1e1d7981 */ /* 0x010ee8000c1e1900 */
[----:B---3--:R-:W-:Y:S04]  /*10d0*/  STG.E desc[UR12][R34.64+0x2c], R29 ;  /* 0x00002c1d22007986 */ /* 0x008fe8000c10190c */
[----:B--2---:R-:W2:Y:S04]  /*10e0*/  LDG.E R28, desc[UR12][R30.64+0x30] ;  /* 0x0000300c1e1c7981 */ /* 0x004ea8000c1e1900 */
[----:B--2---:R-:W-:Y:S04]  /*10f0*/  STG.E desc[UR12][R34.64+0x30], R28 ;  /* 0x0000301c22007986 */ /* 0x004fe8000c10190c */
[----:B0-----:R-:W2:Y:S04]  /*1100*/  LDG.E R37, desc[UR12][R30.64+0x34] ;  /* 0x0000340c1e257981 */ /* 0x001ea8000c1e1900 */
[----:B--2---:R-:W-:Y:S04]  /*1110*/  STG.E desc[UR12][R34.64+0x34], R37 ;  /* 0x0000342522007986 */ /* 0x004fe8000c10190c */
[----:B------:R-:W2:Y:S01]  /*1120*/  LDG.E R36, desc[UR12][R30.64+0x38] ;  /* 0x0000380c1e247981 */ /* 0x000ea2000c1e1900 */
[----:B-1----:R-:W-:-:S03]  /*1130*/  IADD3 R33, PT, PT, R5, 0x30, RZ ;  /* 0x0000003005217810 */ /* 0x002fc60007ffe0ff */
[----:B--2---:R-:W-:Y:S04]  /*1140*/  STG.E desc[UR12][R34.64+0x38], R36 ;  /* 0x0000382422007986 */ /* 0x004fe8000c10190c */
[----:B------:R-:W2:Y:S01]  /*1150*/  LDG.E R7, desc[UR12][R30.64+0x3c] ;  /* 0x00003c0c1e077981 */ /* 0x000ea2000c1e1900 */
[----:B------:R-:W-:-:S03]  /*1160*/  IMAD.WIDE R24, R33, 0x4, R24 ;  /* 0x0000000421187825 */ /* 0x000fc600078e0218 */
[----:B--2---:R0:W-:Y:S04]  /*1170*/  STG.E desc[UR12][R34.64+0x3c], R7 ;  /* 0x00003c0722007986 */ /* 0x0041e8000c10190c */
[----:B0-----:R-:W2:Y:S01]  /*1180*/  LDG.E R7, desc[UR12][R24.64] ;  /* 0x0000000c18077981 */ /* 0x001ea2000c1e1900 */
[----:B------:R-:W-:-:S05]  /*1190*/  IMAD.WIDE R26, R33, 0x4, R26 ;  /* 0x00000004211a7825 */ /* 0x000fca00078e021a */
        /* <DEDUP_REMOVED lines=14> */
[----:B---3--:R1:W-:Y:S04]  /*1280*/  STG.E desc[UR12][R26.64+0x1c], R29 ;  /* 0x00001c1d1a007986 */ /* 0x0083e8000c10190c */
[----:B------:R-:W3:Y:S04]  /*1290*/  LDG.E R33, desc[UR12][R24.64+0x20] ;  /* 0x0000200c18217981 */ /* 0x000ee8000c1e1900 */
[----:B---3--:R3:W-:Y:S04]  /*12a0*/  STG.E desc[UR12][R26.64+0x20], R33 ;  /* 0x000020211a007986 */ /* 0x0087e8000c10190c */
[----:B------:R-:W4:Y:S04]  /*12b0*/  LDG.E R31, desc[UR12][R24.64+0x24] ;  /* 0x0000240c181f7981 */ /* 0x000f28000c1e1900 */
[----:B----4-:R4:W-:Y:S04]  /*12c0*/  STG.E desc[UR12][R26.64+0x24], R31 ;  /* 0x0000241f1a007986 */ /* 0x0109e8000c10190c */
[----:B------:R-:W2:Y:S04]  /*12d0*/  LDG.E R37, desc[UR12][R24.64+0x28] ;  /* 0x0000280c18257981 */ /* 0x000ea8000c1e1900 */
[----:B--2---:R2:W-:Y:S04]  /*12e0*/  STG.E desc[UR12][R26.64+0x28], R37 ;  /* 0x000028251a007986 */ /* 0x0045e8000c10190c */
[----:B------:R-:W3:Y:S04]  /*12f0*/  LDG.E R35, desc[UR12][R24.64+0x2c] ;  /* 0x00002c0c18237981 */ /* 0x000ee8000c1e1900 */
[----:B---3--:R2:W-:Y:S04]  /*1300*/  STG.E desc[UR12][R26.64+0x2c], R35 ;  /* 0x00002c231a007986 */ /* 0x0085e8000c10190c */
[----:B0-----:R-:W3:Y:S04]  /*1310*/  LDG.E R7, desc[UR12][R24.64+0x30] ;  /* 0x0000300c18077981 */ /* 0x001ee8000c1e1900 */
[----:B---3--:R2:W-:Y:S04]  /*1320*/  STG.E desc[UR12][R26.64+0x30], R7 ;  /* 0x000030071a007986 */ /* 0x0085e8000c10190c */
[----:B-1----:R-:W3:Y:S04]  /*1330*/  LDG.E R29, desc[UR12][R24.64+0x34] ;  /* 0x0000340c181d7981 */ /* 0x002ee8000c1e1900 */
[----:B---3--:R2:W-:Y:S04]  /*1340*/  STG.E desc[UR12][R26.64+0x34], R29 ;  /* 0x0000341d1a007986 */ /* 0x0085e8000c10190c */
[----:B------:R-:W3:Y:S04]  /*1350*/  LDG.E R33, desc[UR12][R24.64+0x38] ;  /* 0x0000380c18217981 */ /* 0x000ee8000c1e1900 */
[----:B---3--:R2:W-:Y:S04]  /*1360*/  STG.E desc[UR12][R26.64+0x38], R33 ;  /* 0x000038211a007986 */ /* 0x0085e8000c10190c */
[----:B----4-:R-:W3:Y:S01]  /*1370*/  LDG.E R31, desc[UR12][R24.64+0x3c] ;  /* 0x00003c0c181f7981 */ /* 0x010ee2000c1e1900 */
[----:B------:R-:W-:Y:S01]  /*1380*/  UIADD3 UR4, UPT, UPT, UR4, 0x40, URZ ;  /* 0x0000004004047890 */ /* 0x000fe2000fffe0ff */
[----:B------:R-:W-:-:S03]  /*1390*/  VIADD R5, R5, 0x40 ;  /* 0x0000004005057836 */ /* 0x000fc60000000000 */
[----:B------:R-:W-:Y:S01]  /*13a0*/  UISETP.NE.AND UP0, UPT, UR4, 0x80, UPT ;  /* 0x000000800400788c */ /* 0x000fe2000bf05270 */
[----:B---3--:R2:W-:Y:S08]  /*13b0*/  STG.E desc[UR12][R26.64+0x3c], R31 ;  /* 0x00003c1f1a007986 */ /* 0x0085f0000c10190c */
[----:B------:R-:W-:Y:S05]  /*13c0*/  BRA.U UP0, `(.L_x_15) ;  /* 0xfffffff500bc7547 */ /* 0x000fea000b83ffff */
[----:B--2---:R0:W5:Y:S02]  /*13d0*/  LDG.E R7, desc[UR12][R10.64] ;  /* 0x0000000c0a077981 */ /* 0x004164000c1e1900 */
.L_x_14:
[----:B------:R-:W-:Y:S05]  /*13e0*/  BSYNC.RECONVERGENT B0 ;  /* 0x0000000000007941 */ /* 0x000fea0003800200 */
.L_x_13:
[--C-:B0-----:R-:W-:Y:S01]  /*13f0*/  IMAD.WIDE R10, R3, 0x4, R8.reuse ;  /* 0x00000004030a7825 */ /* 0x101fe200078e0208 */
[----:B------:R-:W0:Y:S01]  /*1400*/  LDC.64 R24, c[0x0][0x3a0] ;  /* 0x0000e800ff187b82 */ /* 0x000e220000000a00 */
[----:B------:R-:W1:Y:S04]  /*1410*/  LDCU.64 UR8, c[0x0][0x380] ;  /* 0x00007000ff0877ac */ /* 0x000e680008000a00 */
[----:B------:R-:W2:Y:S01]  /*1420*/  LDG.E R10, desc[UR12][R10.64] ;  /* 0x0000000c0a0a7981 */ /* 0x000ea2000c1e1900 */
[----:B------:R-:W-:Y:S01]  /*1430*/  IMAD.WIDE R8, R4, 0x4, R8 ;  /* 0x0000000404087825 */ /* 0x000fe200078e0208 */
[----:B------:R-:W3:Y:S03]  /*1440*/  LDCU.64 UR10, c[0x0][0x390] ;  /* 0x00007200ff0a77ac */ /* 0x000ee60008000a00 */
[----:B0-----:R-:W-:Y:S01]  /*1450*/  IMAD.WIDE R24, R0, 0x4, R24 ;  /* 0x0000000400187825 */ /* 0x001fe200078e0218 */
[----:B--2--5:R-:W-:-:S02]  /*1460*/  FSETP.GEU.AND P0, PT, R10, R7, PT ;  /* 0x000000070a00720b */ /* 0x024fc40003f0e000 */
[----:B------:R-:W0:Y:S11]  /*1470*/  LDC.64 R10, c[0x0][0x390] ;  /* 0x0000e400ff0a7b82 */ /* 0x000e360000000a00 */
[----:B------:R2:W-:Y:S04]  /*1480*/  @!P0 STG.E desc[UR12][R24.64], R3 ;  /* 0x0000000318008986 */ /* 0x0005e8000c10190c */
[----:B------:R-:W4:Y:S02]  /*1490*/  LDG.E R8, desc[UR12][R8.64] ;  /* 0x0000000c08087981 */ /* 0x000f24000c1e1900 */
[----:B----4-:R-:W-:-:S13]  /*14a0*/  FSETP.GEU.AND P0, PT, R8, R7, PT ;  /* 0x000000070800720b */ /* 0x010fda0003f0e000 */
[----:B------:R-:W0:Y:S01]  /*14b0*/  @P0 LDG.E R4, desc[UR12][R24.64] ;  /* 0x0000000c18040981 */ /* 0x000e22000c1e1900 */
[----:B-1----:R-:W-:Y:S01]  /*14c0*/  UIADD3 UR7, UP0, UPT, UR8, 0x4, URZ ;  /* 0x0000000408077890 */ /* 0x002fe2000ff1e0ff */
[C---:B--2---:R-:W-:Y:S01]  /*14d0*/  VIADD R3, R16.reuse, 0x587c5 ;  /* 0x000587c510037836 */ /* 0x044fe20000000000 */
[----:B---3--:R-:W-:Y:S01]  /*14e0*/  UIADD3 UR5, UP1, UPT, UR10, 0x4, URZ ;  /* 0x000000040a057890 */ /* 0x008fe2000ff3e0ff */
[----:B------:R-:W-:Y:S01]  /*14f0*/  IADD3 R0, PT, PT, R16, 0xb0f8a, RZ ;  /* 0x000b0f8a10007810 */ /* 0x000fe20007ffe0ff */
[----:B------:R-:W-:Y:S02]  /*1500*/  UIADD3.X UR8, UPT, UPT, URZ, UR9, URZ, UP0, !UPT ;  /* 0x00000009ff087290 */ /* 0x000fe400087fe4ff */
[----:B------:R-:W-:Y:S01]  /*1510*/  UIADD3.X UR6, UPT, UPT, URZ, UR11, URZ, UP1, !UPT ;  /* 0x0000000bff067290 */ /* 0x000fe20008ffe4ff */
[----:B------:R-:W-:Y:S01]  /*1520*/  UMOV UR9, 0xb0f8a ;  /* 0x000b0f8a00097882 */ /* 0x000fe20000000000 */
[----:B------:R-:W-:Y:S01]  /*1530*/  UMOV UR4, URZ ;  /* 0x000000ff00047c82 */ /* 0x000fe20008000000 */
[----:B------:R1:W-:Y:S01]  /*1540*/  @!P0 STG.E desc[UR12][R24.64], R4 ;  /* 0x0000000418008986 */ /* 0x0003e2000c10190c */
[----:B0-----:R-:W-:-:S08]  /*1550*/  IMAD.WIDE R8, R4, 0x4, R10 ;  /* 0x0000000404087825 */ /* 0x001fd000078e020a */
.L_x_16:
[----:B-1----:R-:W0:Y:S01]  /*1560*/  LDC.64 R24, c[0x0][0x388] ;  /* 0x0000e200ff187b82 */ /* 0x002e220000000a00 */
[----:B------:R-:W-:Y:S01]  /*1570*/  MOV R26, UR5 ;  /* 0x00000005001a7c02 */ /* 0x000fe20008000f00 */
[----:B--2---:R-:W-:Y:S01]  /*1580*/  IMAD.U32 R10, RZ, RZ, UR7 ;  /* 0x00000007ff0a7e24 */ /* 0x004fe2000f8e00ff */
[----:B------:R-:W2:Y:S01]  /*1590*/  LDG.E R7, desc[UR12][R8.64] ;  /* 0x0000000c08077981 */ /* 0x000ea2000c1e1900 */
[----:B------:R-:W-:Y:S02]  /*15a0*/  IMAD.U32 R11, RZ, RZ, UR8 ;  /* 0x00000008ff0b7e24 */ /* 0x000fe4000f8e00ff */
[----:B------:R-:W-:Y:S02]  /*15b0*/  IMAD.U32 R27, RZ, RZ, UR6 ;  /* 0x00000006ff1b7e24 */ /* 0x000fe4000f8e00ff */
[----:B------:R-:W-:-:S04]  /*15c0*/  IMAD.WIDE R10, R6, 0x4, R10 ;  /* 0x00000004060a7825 */ /* 0x000fc800078e020a */
[C---:B------:R-:W-:Y:S01]  /*15d0*/  IMAD.WIDE R26, R6.reuse, 0x4, R26 ;  /* 0x00000004061a7825 */ /* 0x040fe200078e021a */
[----:B------:R-:W3:Y:S04]  /*15e0*/  LDG.E R30, desc[UR12][R10.64+-0x4] ;  /* 0xfffffc0c0a1e7981 */ /* 0x000ee8000c1e1900 */
[----:B------:R-:W3:Y:S01]  /*15f0*/  LDG.E R29, desc[UR12][R26.64+-0x4] ;  /* 0xfffffc0c1a1d7981 */ /* 0x000ee2000c1e1900 */
[----:B0-----:R-:W-:-:S05]  /*1600*/  IMAD.WIDE R24, R6, 0x4, R24 ;  /* 0x0000000406187825 */ /* 0x001fca00078e0218 */
[----:B------:R-:W4:Y:S01]  /*1610*/  LDG.E R28, desc[UR12][R24.64] ;  /* 0x0000000c181c7981 */ /* 0x000f22000c1e1900 */
[----:B------:R-:W-:Y:S01]  /*1620*/  SHF.R.U32.HI R4, RZ, 0x2, R17 ;  /* 0x00000002ff047819 */ /* 0x000fe20000011611 */
[----:B------:R-:W-:-:S03]  /*1630*/  IMAD.SHL.U32 R32, R21, 0x10, RZ ;  /* 0x0000001015207824 */ /* 0x000fc600078e00ff */
[----:B------:R-:W-:-:S04]  /*1640*/  LOP3.LUT R4, R4, R17, RZ, 0x3c, !PT ;  /* 0x0000001104047212 */ /* 0x000fc800078e3cff */
[----:B------:R-:W-:Y:S02]  /*1650*/  SHF.L.U32 R5, R4, 0x1, RZ ;  /* 0x0000000104057819 */ /* 0x000fe400000006ff */
[----:B------:R-:W-:Y:S02]  /*1660*/  SHF.R.U32.HI R17, RZ, 0x2, R18 ;  /* 0x00000002ff117819 */ /* 0x000fe40000011612 */
[----:B------:R-:W-:Y:S02]  /*1670*/  LOP3.LUT R5, R21, R32, R5, 0x96, !PT ;  /* 0x0000002015057212 */ /* 0x000fe400078e9605 */
[----:B------:R-:W-:Y:S02]  /*1680*/  LOP3.LUT R17, R17, R18, RZ, 0x3c, !PT ;  /* 0x0000001211117212 */ /* 0x000fe400078e3cff */
[----:B------:R-:W-:-:S03]  /*1690*/  LOP3.LUT R4, R5, R4, RZ, 0x3c, !PT ;  /* 0x0000000405047212 */ /* 0x000fc600078e3cff */
[----:B------:R-:W-:Y:S02]  /*16a0*/  IMAD.SHL.U32 R5, R17, 0x2, RZ ;  /* 0x0000000211057824 */ /* 0x000fe400078e00ff */
[----:B------:R-:W-:-:S05]  /*16b0*/  IMAD.SHL.U32 R18, R4, 0x10, RZ ;  /* 0x0000001004127824 */ /* 0x000fca00078e00ff */
[----:B------:R-:W-:Y:S02]  /*16c0*/  LOP3.LUT R5, R17, R5, R18, 0x96, !PT ;  /* 0x0000000511057212 */ /* 0x000fe400078e9612 */
[----:B------:R-:W-:Y:S02]  /*16d0*/  IADD3 R17, PT, PT, R4, R3, RZ ;  /* 0x0000000304117210 */ /* 0x000fe40007ffe0ff */
[----:B------:R-:W-:Y:S01]  /*16e0*/  LOP3.LUT R5, R5, R4, RZ, 0x3c, !PT ;  /* 0x0000000405057212 */ /* 0x000fe200078e3cff */
[----:B------:R-:W-:Y:S01]  /*16f0*/  IMAD.MOV.U32 R18, RZ, RZ, 0x2f800000 ;  /* 0x2f800000ff127424 */ /* 0x000fe200078e00ff */
[----:B------:R-:W-:Y:S02]  /*1700*/  I2FP.F32.U32 R17, R17 ;  /* 0x0000001100117245 */ /* 0x000fe40000201000 */
[----:B------:R-:W-:-:S03]  /*1710*/  IADD3 R31, PT, PT, R5, UR9, R16 ;  /* 0x00000009051f7c10 */ /* 0x000fc6000fffe010 */
[----:B------:R-:W-:Y:S01]  /*1720*/  FFMA R17, R17, R18, 1.1641532182693481445e-10 ;  /* 0x2f00000011117423 */ /* 0x000fe20000000012 */
[----:B------:R-:W-:-:S03]  /*1730*/  I2FP.F32.U32 R31, R31 ;  /* 0x0000001f001f7245 */ /* 0x000fc60000201000 */
[----:B------:R-:W-:Y:S02]  /*1740*/  FMUL R17, R17, 2.0499999523162841797 ;  /* 0x4003333311117820 */ /* 0x000fe40000400000 */
[----:B------:R-:W-:Y:S01]  /*1750*/  FFMA R31, R31, R18, 1.1641532182693481445e-10 ;  /* 0x2f0000001f1f7423 */ /* 0x000fe20000000012 */
[----:B---3--:R-:W-:Y:S01]  /*1760*/  FADD R29, R29, -R30 ;  /* 0x8000001e1d1d7221 */ /* 0x008fe20000000000 */
[----:B--2---:R-:W-:-:S03]  /*1770*/  FADD R7, -R30, R7 ;  /* 0x000000071e077221 */ /* 0x004fc60000000100 */
[----:B----4-:R-:W-:Y:S01]  /*1780*/  FFMA R17, R17, R29, R28 ;  /* 0x0000001d11117223 */ /* 0x010fe2000000001c */
[----:B------:R-:W-:-:S04]  /*1790*/  FMUL R28, R31, 2.0499999523162841797 ;  /* 0x400333331f1c7820 */ /* 0x000fc80000400000 */
[----:B------:R-:W-:-:S04]  /*17a0*/  FFMA R7, R28, R7, R17 ;  /* 0x000000071c077223 */ /* 0x000fc80000000011 */
[----:B------:R-:W-:-:S05]  /*17b0*/  FMUL R7, R7, 0.7298399806022644043 ;  /* 0x3f3ad6cb07077820 */ /* 0x000fca0000400000 */
[----:B------:R-:W-:-:S04]  /*17c0*/  FMNMX.NAN R7, R7, 2.5599999427795410156, PT ;  /* 0x4023d70a07077809 */ /* 0x000fc80003820000 */
[----:B------:R-:W-:-:S05]  /*17d0*/  FMNMX.NAN R17, R7, -2.5599999427795410156, !PT ;  /* 0xc023d70a07117809 */ /* 0x000fca0007820000 */
[----:B------:R0:W-:Y:S04]  /*17e0*/  STG.E desc[UR12][R24.64], R17 ;  /* 0x0000001118007986 */ /* 0x0001e8000c10190c */
[----:B------:R-:W2:Y:S04]  /*17f0*/  LDG.E R28, desc[UR12][R10.64+-0x4] ;  /* 0xfffffc0c0a1c7981 */ /* 0x000ea8000c1e1900 */
[----:B------:R-:W3:Y:S01]  /*1800*/  LDG.E R7, desc[UR12][R10.64] ;  /* 0x0000000c0a077981 */ /* 0x000ee2000c1e1900 */
[----:B------:R-:W-:-:S04]  /*1810*/  SHF.R.U32.HI R32, RZ, 0x2, R19 ;  /* 0x00000002ff207819 */ /* 0x000fc80000011613 */
[----:B------:R-:W-:Y:S02]  /*1820*/  LOP3.LUT R32, R32, R19, RZ, 0x3c, !PT ;  /* 0x0000001320207212 */ /* 0x000fe400078e3cff */
[----:B------:R-:W-:Y:S02]  /*1830*/  SHF.L.U32 R34, R5, 0x4, RZ ;  /* 0x0000000405227819 */ /* 0x000fe400000006ff */
[----:B------:R-:W-:Y:S01]  /*1840*/  SHF.R.U32.HI R19, RZ, 0x2, R20 ;  /* 0x00000002ff137819 */ /* 0x000fe20000011614 */
[----:B--2---:R-:W-:-:S05]  /*1850*/  FADD R28, R17, R28 ;  /* 0x0000001c111c7221 */ /* 0x004fca0000000000 */
[----:B------:R-:W-:-:S04]  /*1860*/  FMNMX.NAN R28, R28, 5.1199998855590820312, PT ;  /* 0x40a3d70a1c1c7809 */ /* 0x000fc80003820000 */
[----:B------:R-:W-:-:S05]  /*1870*/  FMNMX.NAN R29, R28, -5.1199998855590820312, !PT ;  /* 0xc0a3d70a1c1d7809 */ /* 0x000fca0007820000 */
[----:B------:R-:W-:Y:S04]  /*1880*/  STG.E desc[UR12][R10.64+-0x4], R29 ;  /* 0xfffffc1d0a007986 */ /* 0x000fe8000c10190c */
[----:B------:R1:W3:Y:S04]  /*1890*/  LDG.E R26, desc[UR12][R26.64] ;  /* 0x0000000c1a1a7981 */ /* 0x0002e8000c1e1900 */
[----:B------:R-:W2:Y:S04]  /*18a0*/  LDG.E R30, desc[UR12][R8.64] ;  /* 0x0000000c081e7981 */ /* 0x000ea8000c1e1900 */
[----:B------:R-:W4:Y:S01]  /*18b0*/  LDG.E R28, desc[UR12][R24.64+0x4] ;  /* 0x0000040c181c7981 */ /* 0x000f22000c1e1900 */
[----:B0-----:R-:W-:Y:S01]  /*18c0*/  IMAD.SHL.U32 R17, R32, 0x2, RZ ;  /* 0x0000000220117824 */ /* 0x001fe200078e00ff */
[----:B------:R-:W-:-:S04]  /*18d0*/  LOP3.LUT R19, R19, R20, RZ, 0x3c, !PT ;  /* 0x0000001413137212 */ /* 0x000fc800078e3cff */
[----:B------:R-:W-:-:S04]  /*18e0*/  LOP3.LUT R17, R5, R34, R17, 0x96, !PT ;  /* 0x0000002205117212 */ /* 0x000fc800078e9611 */
[----:B------:R-:W-:Y:S01]  /*18f0*/  LOP3.LUT R20, R17, R32, RZ, 0x3c, !PT ;  /* 0x0000002011147212 */ /* 0x000fe200078e3cff */
[----:B------:R-:W-:-:S04]  /*1900*/  IMAD.SHL.U32 R17, R19, 0x2, RZ ;  /* 0x0000000213117824 */ /* 0x000fc800078e00ff */
[----:B------:R-:W-:-:S05]  /*1910*/  IMAD.SHL.U32 R32, R20, 0x10, RZ ;  /* 0x0000001014207824 */ /* 0x000fca00078e00ff */
[----:B-1----:R-:W-:Y:S02]  /*1920*/  LOP3.LUT R27, R19, R17, R32, 0x96, !PT ;  /* 0x00000011131b7212 */ /* 0x002fe400078e9620 */
[----:B------:R-:W-:Y:S01]  /*1930*/  IADD3 R19, PT, PT, R16, UR4, RZ ;  /* 0x0000000410137c10 */ /* 0x000fe2000fffe0ff */
[----:B------:R-:W-:Y:S01]  /*1940*/  IMAD.MOV.U32 R17, RZ, RZ, R21 ;  /* 0x000000ffff117224 */ /* 0x000fe200078e0015 */
[----:B------:R-:W-:Y:S02]  /*1950*/  LOP3.LUT R21, R27, R20, RZ, 0x3c, !PT ;  /* 0x000000141b157212 */ /* 0x000fe400078e3cff */
[C---:B------:R-:W-:Y:S02]  /*1960*/  IADD3 R27, PT, PT, R19.reuse, 0x10974f, R20 ;  /* 0x0010974f131b7810 */ /* 0x040fe40007ffe014 */
[----:B------:R-:W-:Y:S02]  /*1970*/  IADD3 R19, PT, PT, R19, 0x161f14, R21 ;  /* 0x00161f1413137810 */ /* 0x000fe40007ffe015 */
[----:B------:R-:W-:-:S02]  /*1980*/  I2FP.F32.U32 R27, R27 ;  /* 0x0000001b001b7245 */ /* 0x000fc40000201000 */
[----:B------:R-:W-:-:S03]  /*1990*/  I2FP.F32.U32 R19, R19 ;  /* 0x0000001300137245 */ /* 0x000fc60000201000 */
[-C--:B------:R-:W-:Y:S02]  /*19a0*/  FFMA R27, R27, R18.reuse, 1.1641532182693481445e-10 ;  /* 0x2f0000001b1b7423 */ /* 0x080fe40000000012 */
[----:B------:R-:W-:Y:S02]  /*19b0*/  FFMA R19, R19, R18, 1.1641532182693481445e-10 ;  /* 0x2f00000013137423 */ /* 0x000fe40000000012 */
[----:B------:R-:W-:Y:S02]  /*19c0*/  FMUL R27, R27, 2.0499999523162841797 ;  /* 0x400333331b1b7820 */ /* 0x000fe40000400000 */
[----:B------:R-:W-:Y:S01]  /*19d0*/  FMUL R19, R19, 2.0499999523162841797 ;  /* 0x4003333313137820 */ /* 0x000fe20000400000 */
[----:B---3--:R-:W-:Y:S01]  /*19e0*/  FADD R26, R26, -R7 ;  /* 0x800000071a1a7221 */ /* 0x008fe20000000000 */
[----:B--2---:R-:W-:-:S03]  /*19f0*/  FADD R30, -R7, R30 ;  /* 0x0000001e071e7221 */ /* 0x004fc60000000100 */
[----:B----4-:R-:W-:-:S04]  /*1a00*/  FFMA R26, R27, R26, R28 ;  /* 0x0000001a1b1a7223 */ /* 0x010fc8000000001c */
[----:B------:R-:W-:-:S04]  /*1a10*/  FFMA R19, R19, R30, R26 ;  /* 0x0000001e13137223 */ /* 0x000fc8000000001a */
[----:B------:R-:W-:-:S05]  /*1a20*/  FMUL R19, R19, 0.7298399806022644043 ;  /* 0x3f3ad6cb13137820 */ /* 0x000fca0000400000 */
[----:B------:R-:W-:-:S04]  /*1a30*/  FMNMX.NAN R19, R19, 2.5599999427795410156, PT ;  /* 0x4023d70a13137809 */ /* 0x000fc80003820000 */
[----:B------:R-:W-:-:S05]  /*1a40*/  FMNMX.NAN R19, R19, -2.5599999427795410156, !PT ;  /* 0xc023d70a13137809 */ /* 0x000fca0007820000 */
[----:B------:R0:W-:Y:S04]  /*1a50*/  STG.E desc[UR12][R24.64+0x4], R19 ;  /* 0x0000041318007986 */ /* 0x0001e8000c10190c */
[----:B------:R-:W2:Y:S01]  /*1a60*/  LDG.E R18, desc[UR12][R10.64] ;  /* 0x0000000c0a127981 */ /* 0x000ea2000c1e1900 */
[----:B------:R-:W-:-:S04]  /*1a70*/  UIADD3 UR9, UPT, UPT, UR9, 0x161f14, URZ ;  /* 0x00161f1409097890 */ /* 0x000fc8000fffe0ff */
[----:B------:R-:W-:Y:S01]  /*1a80*/  UISETP.NE.AND UP0, UPT, UR9, 0x592d48a, UPT ;  /* 0x0592d48a0900788c */ /* 0x000fe2000bf05270 */
[----:B------:R-:W-:Y:S01]  /*1a90*/  VIADD R0, R0, 0x161f14 ;  /* 0x00161f1400007836 */ /* 0x000fe20000000000 */
[----:B------:R-:W-:Y:S02]  /*1aa0*/  IADD3 R6, PT, PT, R6, 0x2, RZ ;  /* 0x0000000206067810 */ /* 0x000fe40007ffe0ff */
[----:B------:R-:W-:Y:S01]  /*1ab0*/  IADD3 R3, PT, PT, R3, 0x161f14, RZ ;  /* 0x00161f1403037810 */ /* 0x000fe20007ffe0ff */
[----:B------:R-:W-:Y:S01]  /*1ac0*/  UIADD3 UR4, UPT, UPT, UR4, 0x161f14, URZ ;  /* 0x00161f1404047890 */ /* 0x000fe2000fffe0ff */
[----:B--2---:R-:W-:-:S05]  /*1ad0*/  FADD R18, R19, R18 ;  /* 0x0000001213127221 */ /* 0x004fca0000000000 */
[----:B------:R-:W-:-:S04]  /*1ae0*/  FMNMX.NAN R18, R18, 5.1199998855590820312, PT ;  /* 0x40a3d70a12127809 */ /* 0x000fc80003820000 */
[----:B------:R-:W-:-:S05]  /*1af0*/  FMNMX.NAN R7, R18, -5.1199998855590820312, !PT ;  /* 0xc0a3d70a12077809 */ /* 0x000fca0007820000 */
[----:B------:R2:W-:Y:S01]  /*1b00*/  STG.E desc[UR12][R10.64], R7 ;  /* 0x000000070a007986 */ /* 0x0005e2000c10190c */
[----:B------:R-:W-:Y:S02]  /*1b10*/  IMAD.MOV.U32 R18, RZ, RZ, R4 ;  /* 0x000000ffff127224 */ /* 0x000fe400078e0004 */
[----:B0-----:R-:W-:Y:S01]  /*1b20*/  IMAD.MOV.U32 R19, RZ, RZ, R5 ;  /* 0x000000ffff137224 */ /* 0x001fe200078e0005 */
[----:B------:R-:W-:Y:S06]  /*1b30*/  BRA.U UP0, `(.L_x_16) ;  /* 0xfffffff900887547 */ /* 0x000fec000b83ffff */
[----:B------:R-:W-:Y:S01]  /*1b40*/  IADD3 R16, PT, PT, R0, -0xb0f8a, RZ ;  /* 0xfff4f07600107810 */ /* 0x000fe20007ffe0ff */
[----:B------:R-:W-:Y:S04]  /*1b50*/  STG.E.64 desc[UR12][R12.64+0x8], R4 ;  /* 0x000008040c007986 */ /* 0x000fe8000c101b0c */
[----:B------:R-:W-:Y:S04]  /*1b60*/  STG.E.64 desc[UR12][R12.64+0x18], R22 ;  /* 0x000018160c007986 */ /* 0x000fe8000c101b0c */
[----:B------:R-:W-:Y:S04]  /*1b70*/  STG.E.64 desc[UR12][R12.64+0x28], R14 ;  /* 0x0000280e0c007986 */ /* 0x000fe8000c101b0c */
[----:B------:R-:W-:Y:S04]  /*1b80*/  STG.E desc[UR12][R12.64+0x20], R2 ;  /* 0x000020020c007986 */ /* 0x000fe8000c10190c */
[----:B------:R-:W-:Y:S04]  /*1b90*/  STG.E.64 desc[UR12][R12.64], R16 ;  /* 0x000000100c007986 */ /* 0x000fe8000c101b0c */
[----:B------:R-:W-:Y:S01]  /*1ba0*/  STG.E.64 desc[UR12][R12.64+0x10], R20 ;  /* 0x000010140c007986 */ /* 0x000fe2000c101b0c */
[----:B------:R-:W-:Y:S05]  /*1bb0*/  EXIT ;  /* 0x000000000000794d */ /* 0x000fea0003800000 */
.L_x_17:
        /* <DEDUP_REMOVED lines=12> */
.L_x_30:


//--------------------- .text._Z10InitializePfS_S_PiS0_P17curandStateXORWOW --------------------------
	.section	.text._Z10InitializePfS_S_PiS0_P17curandStateXORWOW,"ax",@progbits
	.align	128
        .global         _Z10InitializePfS_S_PiS0_P17curandStateXORWOW
        .type           _Z10InitializePfS_S_PiS0_P17curandStateXORWOW,@function
        .size           _Z10InitializePfS_S_PiS0_P17curandStateXORWOW,(.L_x_31 - _Z10InitializePfS_S_PiS0_P17curandStateXORWOW)
        .other          _Z10InitializePfS_S_PiS0_P17curandStateXORWOW,@"STO_CUDA_ENTRY STV_DEFAULT"
_Z10InitializePfS_S_PiS0_P17curandStateXORWOW:
.text._Z10InitializePfS_S_PiS0_P17curandStateXORWOW:
[----:B------:R-:W-:Y:S01]  /*0000*/  LDC R1, c[0x0][0x37c] ;  /* 0x0000df00ff017b82 */ /* 0x000fe20000000800 */
[----:B------:R-:W0:Y:S07]  /*0010*/  S2R R11, SR_TID.X ;  /* 0x00000000000b7919 */ /* 0x000e2e0000002100 */
[----:B------:R-:W1:Y:S01]  /*0020*/  LDC.64 R8, c[0x0][0x380] ;  /* 0x0000e000ff087b82 */ /* 0x000e620000000a00 */
[----:B------:R-:W0:Y:S01]  /*0030*/  LDCU UR6, c[0x0][0x360] ;  /* 0x00006c00ff0677ac */ /* 0x000e220008000800 */
[----:B------:R-:W0:Y:S01]  /*0040*/  S2R R2, SR_CTAID.X ;  /* 0x0000000000027919 */ /* 0x000e220000002500 */
[----:B------:R-:W2:Y:S05]  /*0050*/  LDCU.64 UR4, c[0x0][0x358] ;  /* 0x00006b00ff0477ac */ /* 0x000eaa0008000a00 */
[----:B------:R-:W3:Y:S01]  /*0060*/  LDC.64 R14, c[0x0][0x388] ;  /* 0x0000e200ff0e7b82 */ /* 0x000ee20000000a00 */
[----:B------:R-:W-:-:S07]  /*0070*/  IMAD.MOV.U32 R4, RZ, RZ, 0x40000000 ;  /* 0x40000000ff047424 */ /* 0x000fce00078e00ff */
[----:B------:R-:W4:Y:S01]  /*0080*/  LDC.64 R6, c[0x0][0x3a8] ;  /* 0x0000ea00ff067b82 */ /* 0x000f220000000a00 */
[----:B0-----:R-:W-:-:S04]  /*0090*/  IMAD R0, R2, UR6, R11 ;  /* 0x0000000602007c24 */ /* 0x001fc8000f8e020b */
[----:B-1----:R-:W-:-:S05]  /*00a0*/  IMAD.WIDE R8, R0, 0x4, R8 ;  /* 0x0000000400087825 */ /* 0x002fca00078e0208 */
[----:B--2---:R-:W2:Y:S01]  /*00b0*/  LDG.E R3, desc[UR4][R8.64] ;  /* 0x0000000408037981 */ /* 0x004ea2000c1e1900 */
[----:B---3--:R-:W-:-:S04]  /*00c0*/  IMAD.WIDE R14, R0, 0x4, R14 ;  /* 0x00000004000e7825 */ /* 0x008fc800078e020e */
[----:B--2---:R-:W-:-:S04]  /*00d0*/  FFMA R3, R3, R4, -1 ;  /* 0xbf80000003037423 */ /* 0x004fc80000000004 */
[----:B------:R-:W-:-:S05]  /*00e0*/  FMUL R3, R3, 5.1199998855590820312 ;  /* 0x40a3d70a03037820 */ /* 0x000fca0000400000 */
[----:B------:R0:W-:Y:S04]  /*00f0*/  STG.E desc[UR4][R8.64], R3 ;  /* 0x0000000308007986 */ /* 0x0001e8000c101904 */
[----:B------:R-:W2:Y:S01]  /*0100*/  LDG.E R4, desc[UR4][R14.64] ;  /* 0x000000040e047981 */ /* 0x000ea2000c1e1900 */
[----:B------:R-:W-:Y:S01]  /*0110*/  SHF.R.S32.HI R5, RZ, 0x1f, R0 ;  /* 0x0000001fff057819 */ /* 0x000fe20000011400 */
[C---:B----4-:R-:W-:Y:S01]  /*0120*/  IMAD.WIDE.U32 R6, R0.reuse, 0x30, R6 ;  /* 0x0000003000067825 */ /* 0x050fe200078e0006 */
[C---:B------:R-:W-:Y:S01]  /*0130*/  ISETP.GT.AND P0, PT, R0.reuse, -0x1, PT ;  /* 0xffffffff0000780c */ /* 0x040fe20003f04270 */
[----:B------:R-:W-:Y:S01]  /*0140*/  BSSY.RECONVERGENT B0, `(.L_x_18) ;  /* 0x000001c000007945 */ /* 0x000fe20003800200 */
[----:B------:R-:W-:Y:S01]  /*0150*/  LOP3.LUT R10, R0, 0xaad26b49, RZ, 0x3c, !PT ;  /* 0xaad26b49000a7812 */ /* 0x000fe200078e3cff */
[----:B------:R-:W-:-:S02]  /*0160*/  IMAD R17, R5, 0x30, RZ ;  /* 0x0000003005117824 */ /* 0x000fc400078e02ff */
[----:B------:R-:W-:Y:S02]  /*0170*/  IMAD.MOV.U32 R12, RZ, RZ, -0x266e14b1 ;  /* 0xd991eb4fff0c7424 */ /* 0x000fe400078e00ff */
[----:B0-----:R-:W-:Y:S02]  /*0180*/  IMAD.IADD R3, R7, 0x1, R17 ;  /* 0x0000000107037824 */ /* 0x001fe400078e0211 */
[----:B------:R-:W-:Y:S01]  /*0190*/  IMAD R13, R10, 0x4182bed5, RZ ;  /* 0x4182bed50a0d7824 */ /* 0x000fe200078e02ff */
[----:B------:R-:W-:Y:S02]  /*01a0*/  SEL R12, R12, 0x8bf16996, P0 ;  /* 0x8bf169960c0c7807 */ /* 0x000fe40000000000 */
[----:B------:R-:W-:Y:S01]  /*01b0*/  ISETP.NE.AND P0, PT, R11, RZ, PT ;  /* 0x000000ff0b00720c */ /* 0x000fe20003f05270 */
[C---:B------:R-:W-:Y:S01]  /*01c0*/  VIADD R9, R13.reuse, 0x75bcd15 ;  /* 0x075bcd150d097836 */ /* 0x040fe20000000000 */
[C---:B------:R-:W-:Y:S01]  /*01d0*/  IADD3 R8, PT, PT, R12.reuse, 0x64f0c9, R13 ;  /* 0x0064f0c90c087810 */ /* 0x040fe20007ffe00d */
[C---:B------:R-:W-:Y:S01]  /*01e0*/  VIADD R11, R12.reuse, 0x1f123bb5 ;  /* 0x1f123bb50c0b7836 */ /* 0x040fe20000000000 */
[C---:B------:R-:W-:Y:S01]  /*01f0*/  LOP3.LUT R10, R13.reuse, 0x159a55e5, RZ, 0x3c, !PT ;  /* 0x159a55e50d0a7812 */ /* 0x040fe200078e3cff */
[----:B------:R-:W-:Y:S01]  /*0200*/  VIADD R13, R13, 0x583f19 ;  /* 0x00583f190d0d7836 */ /* 0x000fe20000000000 */
[----:B------:R-:W-:Y:S01]  /*0210*/  LOP3.LUT R12, R12, 0x5491333, RZ, 0x3c, !PT ;  /* 0x054913330c0c7812 */ /* 0x000fe200078e3cff */
[----:B--2---:R-:W-:-:S04]  /*0220*/  FMUL R4, R4, 0.5 ;  /* 0x3f00000004047820 */ /* 0x004fc80000400000 */
[----:B------:R-:W-:-:S05]  /*0230*/  FMUL.D2 R17, R4, 10.239999771118164062 ;  /* 0x4123d70a04117820 */ /* 0x000fca0000300000 */
[----:B------:R0:W-:Y:S01]  /*0240*/  STG.E desc[UR4][R14.64], R17 ;  /* 0x000000110e007986 */ /* 0x0001e2000c101904 */
[----:B------:R-:W-:Y:S05]  /*0250*/  @P0 BRA `(.L_x_19) ;  /* 0x0000000000280947 */ /* 0x000fea0003800000 */
[----:B0-----:R-:W0:Y:S01]  /*0260*/  LDC.64 R14, c[0x0][0x390] ;  /* 0x0000e400ff0e7b82 */ /* 0x001e220000000a00 */
[----:B------:R-:W-:-:S07]  /*0270*/  IMAD.MOV.U32 R21, RZ, RZ, 0x461c3ff6 ;  /* 0x461c3ff6ff157424 */ /* 0x000fce00078e00ff */
[----:B------:R-:W1:Y:S08]  /*0280*/  LDC.64 R16, c[0x0][0x398] ;  /* 0x0000e600ff107b82 */ /* 0x000e700000000a00 */
[----:B------:R-:W2:Y:S01]  /*0290*/  LDC.64 R18, c[0x0][0x3a0] ;  /* 0x0000e800ff127b82 */ /* 0x000ea20000000a00 */
[----:B0-----:R-:W-:-:S05]  /*02a0*/  IMAD.WIDE.U32 R14, R2, 0x4, R14 ;  /* 0x00000004020e7825 */ /* 0x001fca00078e000e */
[----:B------:R3:W-:Y:S01]  /*02b0*/  STG.E desc[UR4][R14.64], R21 ;  /* 0x000000150e007986 */ /* 0x0007e2000c101904 */
[----:B-1----:R-:W-:-:S05]  /*02c0*/  IMAD.WIDE.U32 R16, R2, 0x4, R16 ;  /* 0x0000000402107825 */ /* 0x002fca00078e0010 */
[----:B------:R3:W-:Y:S01]  /*02d0*/  STG.E desc[UR4][R16.64], R2 ;  /* 0x0000000210007986 */ /* 0x0007e2000c101904 */
[----:B--2---:R-:W-:-:S05]  /*02e0*/  IMAD.WIDE.U32 R18, R2, 0x4, R18 ;  /* 0x0000000402127825 */ /* 0x004fca00078e0012 */
[----:B------:R3:W-:Y:S02]  /*02f0*/  STG.E desc[UR4][R18.64], R2 ;  /* 0x0000000212007986 */ /* 0x0007e4000c101904 */
.L_x_19:
[----:B------:R-:W-:Y:S05]  /*0300*/  BSYNC.RECONVERGENT B0 ;  /* 0x0000000000007941 */ /* 0x000fea0003800200 */
.L_x_18:
[----:B---3--:R-:W-:Y:S01]  /*0310*/  IMAD.MOV.U32 R2, RZ, RZ, R6 ;  /* 0x000000ffff027224 */ /* 0x008fe200078e0006 */
[----:B------:R-:W-:Y:S01]  /*0320*/  ISETP.NE.AND P0, PT, R0, RZ, PT ;  /* 0x000000ff0000720c */ /* 0x000fe20003f05270 */
[----:B------:R-:W-:Y:S03]  /*0330*/  BSSY.RECONVERGENT B0, `(.L_x_20) ;  /* 0x00000d4000007945 */ /* 0x000fe60003800200 */
[----:B------:R1:W-:Y:S04]  /*0340*/  STG.E.64 desc[UR4][R2.64], R8 ;  /* 0x0000000802007986 */ /* 0x0003e8000c101b04 */
[----:B------:R1:W-:Y:S04]  /*0350*/  STG.E.64 desc[UR4][R2.64+0x8], R10 ;  /* 0x0000080a02007986 */ /* 0x0003e8000c101b04 */
[----:B------:R1:W-:Y:S01]  /*0360*/  STG.E.64 desc[UR4][R2.64+0x10], R12 ;  /* 0x0000100c02007986 */ /* 0x0003e2000c101b04 */
[----:B------:R-:W-:Y:S05]  /*0370*/  @!P0 BRA `(.L_x_21) ;  /* 0x0000000c003c8947 */ /* 0x000fea0003800000 */
[----:B------:R-:W-:-:S07]  /*0380*/  IMAD.MOV.U32 R4, RZ, RZ, RZ ;  /* 0x000000ffff047224 */ /* 0x000fce00078e00ff */
.L_x_27:
[----:B--2---:R-:W-:Y:S01]  /*0390*/  LOP3.LUT R6, R0, 0x3, RZ, 0xc0, !PT ;  /* 0x0000000300067812 */ /* 0x004fe200078ec0ff */
[----:B------:R-:W-:Y:S03]  /*03a0*/  BSSY.RECONVERGENT B1, `(.L_x_22) ;  /* 0x00000c6000017945 */ /* 0x000fe60003800200 */
[----:B------:R-:W-:-:S04]  /*03b0*/  ISETP.NE.U32.AND P0, PT, R6, RZ, PT ;  /* 0x000000ff0600720c */ /* 0x000fc80003f05070 */
[----:B------:R-:W-:-:S13]  /*03c0*/  ISETP.NE.AND.EX P0, PT, RZ, RZ, PT, P0 ;  /* 0x000000ffff00720c */ /* 0x000fda0003f05300 */
[----:B------:R-:W-:Y:S05]  /*03d0*/  @!P0 BRA `(.L_x_23) ;  /* 0x0000000c00088947 */ /* 0x000fea0003800000 */
[----:B-1----:R-:W1:Y:S01]  /*03e0*/  LDC.64 R10, c[0x4][RZ] ;  /* 0x01000000ff0a7b82 */ /* 0x002e620000000a00 */
[----:B0-----:R-:W-:Y:S02]  /*03f0*/  IMAD.MOV.U32 R14, RZ, RZ, RZ ;  /* 0x000000ffff0e7224 */ /* 0x001fe400078e00ff */
[----:B-1----:R-:W-:-:S07]  /*0400*/  IMAD.WIDE.U32 R10, R4, 0xc80, R10 ;  /* 0x00000c80040a7825 */ /* 0x002fce00078e000a */
.L_x_26:
[----:B--2---:R-:W-:Y:S01]  /*0410*/  IMAD.MOV.U32 R15, RZ, RZ, RZ ;  /* 0x000000ffff0f7224 */ /* 0x004fe200078e00ff */
[----:B------:R-:W-:Y:S01]  /*0420*/  CS2R R6, SRZ ;  /* 0x0000000000067805 */ /* 0x000fe2000001ff00 */
[----:B------:R-:W-:Y:S01]  /*0430*/  IMAD.MOV.U32 R17, RZ, RZ, RZ ;  /* 0x000000ffff117224 */ /* 0x000fe200078e00ff */
[----:B------:R-:W-:-:S07]  /*0440*/  CS2R R8, SRZ ;  /* 0x0000000000087805 */ /* 0x000fce000001ff00 */
.L_x_25:
[----:B------:R-:W-:-:S05]  /*0450*/  IMAD.WIDE.U32 R12, R17, 0x4, R2 ;  /* 0x00000004110c7825 */ /* 0x000fca00078e0002 */
[----:B------:R0:W5:Y:S01]  /*0460*/  LDG.E R16, desc[UR4][R12.64+0x4] ;  /* 0x000004040c107981 */ /* 0x000162000c1e1900 */
[----:B------:R-:W-:-:S07]  /*0470*/  IMAD.MOV.U32 R19, RZ, RZ, RZ ;  /* 0x000000ffff137224 */ /* 0x000fce00078e00ff */
.L_x_24:
[----:B-----5:R-:W-:Y:S01]  /*0480*/  SHF.R.U32.HI R24, RZ, R19, R16 ;  /* 0x00000013ff187219 */ /* 0x020fe20000011610 */
[----:B0-----:R-:W-:-:S03]  /*0490*/  IMAD.SHL.U32 R12, R17, 0x20, RZ ;  /* 0x00000020110c7824 */ /* 0x001fc600078e00ff */
[----:B------:R-:W-:Y:S01]  /*04a0*/  LOP3.LUT R13, R24, 0x1, RZ, 0xc0, !PT ;  /* 0x00000001180d7812 */ /* 0x000fe200078ec0ff */
[----:B------:R-:W-:-:S03]  /*04b0*/  IMAD.IADD R12, R12, 0x1, R19 ;  /* 0x000000010c0c7824 */ /* 0x000fc600078e0213 */
[----:B------:R-:W-:Y:S01]  /*04c0*/  ISETP.NE.U32.AND P0, PT, R13, 0x1, PT ;  /* 0x000000010d00780c */ /* 0x000fe20003f05070 */
[----:B------:R-:W-:-:S03]  /*04d0*/  IMAD R13, R12, 0x5, RZ ;  /* 0x000000050c0d7824 */ /* 0x000fc600078e02ff */
[----:B------:R-:W-:Y:S01]  /*04e0*/  R2P PR, R24, 0x7e ;  /* 0x0000007e18007804 */ /* 0x000fe20000000000 */
[----:B------:R-:W-:-:S08]  /*04f0*/  IMAD.WIDE.U32 R12, R13, 0x4, R10 ;  /* 0x000000040d0c7825 */ /* 0x000fd000078e000a */
[----:B------:R-:W2:Y:S04]  /*0500*/  @!P0 LDG.E R18, desc[UR4][R12.64] ;  /* 0x000000040c128981 */ /* 0x000ea8000c1e1900 */
[----:B------:R-:W3:Y:S04]  /*0510*/  @!P0 LDG.E R20, desc[UR4][R12.64+0x10] ;  /* 0x000010040c148981 */ /* 0x000ee8000c1e1900 */
[----:B------:R-:W4:Y:S04]  /*0520*/  @P1 LDG.E R22, desc[UR4][R12.64+0x14] ;  /* 0x000014040c161981 */ /* 0x000f28000c1e1900 */
[----:B------:R-:W4:Y:S04]  /*0530*/  @P2 LDG.E R26, desc[UR4][R12.64+0x28] ;  /* 0x000028040c1a2981 */ /* 0x000f28000c1e1900 */
[----:B------:R-:W4:Y:S04]  /*0540*/  @!P0 LDG.E R21, desc[UR4][R12.64+0x4] ;  /* 0x000004040c158981 */ /* 0x000f28000c1e1900 */
[----:B------:R-:W4:Y:S04]  /*0550*/  @!P0 LDG.E R23, desc[UR4][R12.64+0xc] ;  /* 0x00000c040c178981 */ /* 0x000f28000c1e1900 */
[----:B------:R-:W4:Y:S04]  /*0560*/  @P1 LDG.E R25, desc[UR4][R12.64+0x18] ;  /* 0x000018040c191981 */ /* 0x000f28000c1e1900 */
[----:B------:R-:W4:Y:S04]  /*0570*/  @P3 LDG.E R28, desc[UR4][R12.64+0x3c] ;  /* 0x00003c040c1c3981 */ /* 0x000f28000c1e1900 */
[----:B------:R-:W4:Y:S01]  /*0580*/  @P6 LDG.E R27, desc[UR4][R12.64+0x7c] ;  /* 0x00007c040c1b6981 */ /* 0x000f22000c1e1900 */
[----:B--2---:R-:W-:-:S03]  /*0590*/  @!P0 LOP3.LUT R15, R15, R18, RZ, 0x3c, !PT ;  /* 0x000000120f0f8212 */ /* 0x004fc600078e3cff */
[----:B------:R-:W2:Y:S01]  /*05a0*/  @!P0 LDG.E R18, desc[UR4][R12.64+0x8] ;  /* 0x000008040c128981 */ /* 0x000ea2000c1e1900 */
[----:B---3--:R-:W-:-:S03]  /*05b0*/  @!P0 LOP3.LUT R7, R7, R20, RZ, 0x3c, !PT ;  /* 0x0000001407078212 */ /* 0x008fc600078e3cff */
[----:B------:R-:W3:Y:S01]  /*05c0*/  @P1 LDG.E R20, desc[UR4][R12.64+0x24] ;  /* 0x000024040c141981 */ /* 0x000ee2000c1e1900 */
[----:B----4-:R-:W-:-:S03]  /*05d0*/  @P1 LOP3.LUT R15, R15, R22, RZ, 0x3c, !PT ;  /* 0x000000160f0f1212 */ /* 0x010fc600078e3cff */
[----:B------:R-:W4:Y:S01]  /*05e0*/  @P2 LDG.E R22, desc[UR4][R12.64+0x38] ;  /* 0x000038040c162981 */ /* 0x000f22000c1e1900 */
[----:B------:R-:W-:-:S03]  /*05f0*/  @P2 LOP3.LUT R15, R15, R26, RZ, 0x3c, !PT ;  /* 0x0000001a0f0f2212 */ /* 0x000fc600078e3cff */
[----:B------:R-:W4:Y:S01]  /*0600*/  @P4 LDG.E R26, desc[UR4][R12.64+0x50] ;  /* 0x000050040c1a4981 */ /* 0x000f22000c1e1900 */
[----:B------:R-:W-:-:S03]  /*0610*/  @!P0 LOP3.LUT R8, R8, R21, RZ, 0x3c, !PT ;  /* 0x0000001508088212 */ /* 0x000fc600078e3cff */
[----:B------:R-:W4:Y:S01]  /*0620*/  @P1 LDG.E R21, desc[UR4][R12.64+0x20] ;  /* 0x000020040c151981 */ /* 0x000f22000c1e1900 */
[----:B------:R-:W-:-:S03]  /*0630*/  @!P0 LOP3.LUT R6, R6, R23, RZ, 0x3c, !PT ;  /* 0x0000001706068212 */ /* 0x000fc600078e3cff */
[----:B------:R-:W4:Y:S01]  /*0640*/  @P2 LDG.E R23, desc[UR4][R12.64+0x2c] ;  /* 0x00002c040c172981 */ /* 0x000f22000c1e1900 */
[----:B------:R-:W-:-:S03]  /*0650*/  @P1 LOP3.LUT R8, R8, R25, RZ, 0x3c, !PT ;  /* 0x0000001908081212 */ /* 0x000fc600078e3cff */
[----:B------:R-:W4:Y:S01]  /*0660*/  @P2 LDG.E R25, desc[UR4][R12.64+0x34] ;  /* 0x000034040c192981 */ /* 0x000f22000c1e1900 */
[----:B--2---:R-:W-:-:S03]  /*0670*/  @!P0 LOP3.LUT R9, R9, R18, RZ, 0x3c, !PT ;  /* 0x0000001209098212 */ /* 0x004fc600078e3cff */
[----:B------:R-:W2:Y:S01]  /*0680*/  @P1 LDG.E R18, desc[UR4][R12.64+0x1c] ;  /* 0x00001c040c121981 */ /* 0x000ea2000c1e1900 */
[----:B---3--:R-:W-:-:S03]  /*0690*/  @P1 LOP3.LUT R7, R7, R20, RZ, 0x3c, !PT ;  /* 0x0000001407071212 */ /* 0x008fc600078e3cff */
[----:B------:R-:W3:Y:S01]  /*06a0*/  @P2 LDG.E R20, desc[UR4][R12.64+0x30] ;  /* 0x000030040c142981 */ /* 0x000ee2000c1e1900 */
[----:B----4-:R-:W-:-:S03]  /*06b0*/  @P2 LOP3.LUT R7, R7, R22, RZ, 0x3c, !PT ;  /* 0x0000001607072212 */ /* 0x010fc600078e3cff */
[----:B------:R-:W4:Y:S01]  /*06c0*/  @P3 LDG.E R22, desc[UR4][R12.64+0x4c] ;  /* 0x00004c040c163981 */ /* 0x000f22000c1e1900 */
[----:B------:R-:W-:-:S04]  /*06d0*/  @P3 LOP3.LUT R15, R15, R28, RZ, 0x3c, !PT ;  /* 0x0000001c0f0f3212 */ /* 0x000fc800078e3cff */
[----:B------:R-:W-:Y:S02]  /*06e0*/  @P4 LOP3.LUT R15, R15, R26, RZ, 0x3c, !PT ;  /* 0x0000001a0f0f4212 */ /* 0x000fe400078e3cff */
[----:B------:R-:W-:Y:S01]  /*06f0*/  @P1 LOP3.LUT R6, R6, R21, RZ, 0x3c, !PT ;  /* 0x0000001506061212 */ /* 0x000fe200078e3cff */
[----:B------:R-:W4:Y:S04]  /*0700*/  @P5 LDG.E R26, desc[UR4][R12.64+0x64] ;  /* 0x000064040c1a5981 */ /* 0x000f28000c1e1900 */
[----:B------:R-:W4:Y:S01]  /*0710*/  @P3 LDG.E R21, desc[UR4][R12.64+0x40] ;  /* 0x000040040c153981 */ /* 0x000f22000c1e1900 */
[----:B------:R-:W-:Y:S02]  /*0720*/  @P2 LOP3.LUT R8, R8, R23, RZ, 0x3c, !PT ;  /* 0x0000001708082212 */ /* 0x000fe400078e3cff */
[----:B------:R-:W-:Y:S01]  /*0730*/  @P2 LOP3.LUT R6, R6, R25, RZ, 0x3c, !PT ;  /* 0x0000001906062212 */ /* 0x000fe200078e3cff */
[----:B------:R-:W4:Y:S04]  /*0740*/  @P3 LDG.E R23, desc[UR4][R12.64+0x48] ;  /* 0x000048040c173981 */ /* 0x000f28000c1e1900 */
[----:B------:R-:W4:Y:S01]  /*0750*/  @P4 LDG.E R25, desc[UR4][R12.64+0x54] ;  /* 0x000054040c194981 */ /* 0x000f22000c1e1900 */
[----:B--2---:R-:W-:-:S03]  /*0760*/  @P1 LOP3.LUT R9, R9, R18, RZ, 0x3c, !PT ;  /* 0x0000001209091212 */ /* 0x004fc600078e3cff */
[----:B------:R-:W2:Y:S01]  /*0770*/  @P3 LDG.E R18, desc[UR4][R12.64+0x44] ;  /* 0x000044040c123981 */ /* 0x000ea2000c1e1900 */
[----:B---3--:R-:W-:-:S03]  /*0780*/  @P2 LOP3.LUT R9, R9, R20, RZ, 0x3c, !PT ;  /* 0x0000001409092212 */ /* 0x008fc600078e3cff */
[----:B------:R-:W3:Y:S01]  /*0790*/  @P4 LDG.E R20, desc[UR4][R12.64+0x58] ;  /* 0x000058040c144981 */ /* 0x000ee2000c1e1900 */
[----:B----4-:R-:W-:-:S03]  /*07a0*/  @P3 LOP3.LUT R7, R7, R22, RZ, 0x3c, !PT ;  /* 0x0000001607073212 */ /* 0x010fc600078e3cff */
[----:B------:R-:W4:Y:S01]  /*07b0*/  @P4 LDG.E R22, desc[UR4][R12.64+0x60] ;  /* 0x000060040c164981 */ /* 0x000f22000c1e1900 */
[----:B------:R-:W-:Y:S02]  /*07c0*/  LOP3.LUT P0, RZ, R24, 0x80, RZ, 0xc0, !PT ;  /* 0x0000008018ff7812 */ /* 0x000fe4000780c0ff */
[----:B------:R-:W-:Y:S02]  /*07d0*/  @P5 LOP3.LUT R15, R15, R26, RZ, 0x3c, !PT ;  /* 0x0000001a0f0f5212 */ /* 0x000fe400078e3cff */
[----:B------:R-:W4:Y:S01]  /*07e0*/  @P6 LDG.E R26, desc[UR4][R12.64+0x78] ;  /* 0x000078040c1a6981 */ /* 0x000f22000c1e1900 */
[----:B------:R-:W-:-:S03]  /*07f0*/  @P3 LOP3.LUT R8, R8, R21, RZ, 0x3c, !PT ;  /* 0x0000001508083212 */ /* 0x000fc600078e3cff */
[----:B------:R-:W4:Y:S01]  /*0800*/  @P4 LDG.E R21, desc[UR4][R12.64+0x5c] ;  /* 0x00005c040c154981 */ /* 0x000f22000c1e1900 */
[----:B------:R-:W-:-:S03]  /*0810*/  @P3 LOP3.LUT R6, R6, R23, RZ, 0x3c, !PT ;  /* 0x0000001706063212 */ /* 0x000fc600078e3cff */
[----:B------:R-:W4:Y:S01]  /*0820*/  @P5 LDG.E R23, desc[UR4][R12.64+0x68] ;  /* 0x000068040c175981 */ /* 0x000f22000c1e1900 */
[----:B------:R-:W-:-:S03]  /*0830*/  @P4 LOP3.LUT R8, R8, R25, RZ, 0x3c, !PT ;  /* 0x0000001908084212 */ /* 0x000fc600078e3cff */
[----:B------:R-:W4:Y:S01]  /*0840*/  @P5 LDG.E R25, desc[UR4][R12.64+0x70] ;  /* 0x000070040c195981 */ /* 0x000f22000c1e1900 */
[----:B--2---:R-:W-:-:S03]  /*0850*/  @P3 LOP3.LUT R9, R9, R18, RZ, 0x3c, !PT ;  /* 0x0000001209093212 */ /* 0x004fc600078e3cff */
[----:B------:R-:W2:Y:S01]  /*0860*/  @P5 LDG.E R18, desc[UR4][R12.64+0x6c] ;  /* 0x00006c040c125981 */ /* 0x000ea2000c1e1900 */
[----:B---3--:R-:W-:-:S03]  /*0870*/  @P4 LOP3.LUT R9, R9, R20, RZ, 0x3c, !PT ;  /* 0x0000001409094212 */ /* 0x008fc600078e3cff */
[----:B------:R-:W3:Y:S01]  /*0880*/  @P5 LDG.E R20, desc[UR4][R12.64+0x74] ;  /* 0x000074040c145981 */ /* 0x000ee2000c1e1900 */
[----:B----4-:R-:W-:-:S03]  /*0890*/  @P4 LOP3.LUT R7, R7, R22, RZ, 0x3c, !PT ;  /* 0x0000001607074212 */ /* 0x010fc600078e3cff */
[----:B------:R-:W4:Y:S01]  /*08a0*/  @P0 LDG.E R22, desc[UR4][R12.64+0x8c] ;  /* 0x00008c040c160981 */ /* 0x000f22000c1e1900 */
[----:B------:R-:W-:-:S03]  /*08b0*/  @P6 LOP3.LUT R15, R15, R26, RZ, 0x3c, !PT ;  /* 0x0000001a0f0f6212 */ /* 0x000fc600078e3cff */
        /* <DEDUP_REMOVED lines=13> */
[----:B------:R-:W-:Y:S02]  /*0990*/  @P6 LOP3.LUT R8, R8, R27, RZ, 0x3c, !PT ;  /* 0x0000001b08086212 */ /* 0x000fe400078e3cff */
[----:B------:R-:W-:Y:S02]  /*09a0*/  @P6 LOP3.LUT R6, R6, R21, RZ, 0x3c, !PT ;  /* 0x0000001506066212 */ /* 0x000fe400078e3cff */
[----:B------:R-:W-:Y:S02]  /*09b0*/  @P0 LOP3.LUT R8, R8, R23, RZ, 0x3c, !PT ;  /* 0x0000001708080212 */ /* 0x000fe400078e3cff */
[----:B------:R-:W-:Y:S02]  /*09c0*/  @P0 LOP3.LUT R6, R6, R25, RZ, 0x3c, !PT ;  /* 0x0000001906060212 */ /* 0x000fe400078e3cff */
[----:B--2---:R-:W-:Y:S02]  /*09d0*/  @P6 LOP3.LUT R9, R9, R18, RZ, 0x3c, !PT ;  /* 0x0000001209096212 */ /* 0x004fe400078e3cff */
[----:B---3--:R-:W-:-:S02]  /*09e0*/  @P6 LOP3.LUT R7, R7, R20, RZ, 0x3c, !PT ;  /* 0x0000001407076212 */ /* 0x008fc400078e3cff */
[----:B----4-:R-:W-:Y:S02]  /*09f0*/  @P0 LOP3.LUT R9, R9, R22, RZ, 0x3c, !PT ;  /* 0x0000001609090212 */ /* 0x010fe400078e3cff */
[----:B------:R-:W-:Y:S02]  /*0a00*/  @P0 LOP3.LUT R7, R7, R26, RZ, 0x3c, !PT ;  /* 0x0000001a07070212 */ /* 0x000fe400078e3cff */
[----:B------:R-:W-:-:S13]  /*0a10*/  R2P PR, R24.B1, 0x7f ;  /* 0x0000007f18007804 */ /* 0x000fda0000001000 */
[----:B------:R-:W2:Y:S04]  /*0a20*/  @P0 LDG.E R18, desc[UR4][R12.64+0xa0] ;  /* 0x0000a0040c120981 */ /* 0x000ea8000c1e1900 */
[----:B------:R-:W3:Y:S04]  /*0a30*/  @P1 LDG.E R22, desc[UR4][R12.64+0xb4] ;  /* 0x0000b4040c161981 */ /* 0x000ee8000c1e1900 */
[----:B------:R-:W4:Y:S04]  /*0a40*/  @P2 LDG.E R26, desc[UR4][R12.64+0xc8] ;  /* 0x0000c8040c1a2981 */ /* 0x000f28000c1e1900 */
[----:B------:R-:W4:Y:S04]  /*0a50*/  @P3 LDG.E R28, desc[UR4][R12.64+0xdc] ;  /* 0x0000dc040c1c3981 */ /* 0x000f28000c1e1900 */
[----:B------:R-:W4:Y:S04]  /*0a60*/  @P0 LDG.E R23, desc[UR4][R12.64+0xa4] ;  /* 0x0000a4040c170981 */ /* 0x000f28000c1e1900 */
[----:B------:R-:W4:Y:S04]  /*0a70*/  @P0 LDG.E R20, desc[UR4][R12.64+0xa8] ;  /* 0x0000a8040c140981 */ /* 0x000f28000c1e1900 */
[----:B------:R-:W4:Y:S04]  /*0a80*/  @P4 LDG.E R25, desc[UR4][R12.64+0xf0] ;  /* 0x0000f0040c194981 */ /* 0x000f28000c1e1900 */
        /* <DEDUP_REMOVED lines=21> */
[----:B------:R-:W-:Y:S02]  /*0be0*/  LOP3.LUT P0, RZ, R24, 0x8000, RZ, 0xc0, !PT ;  /* 0x0000800018ff7812 */ /* 0x000fe4000780c0ff */
[----:B----4-:R-:W-:Y:S01]  /*0bf0*/  @P5 LOP3.LUT R15, R15, R26, RZ, 0x3c, !PT ;  /* 0x0000001a0f0f5212 */ /* 0x010fe200078e3cff */
[----:B------:R-:W4:Y:S04]  /*0c00*/  @P3 LDG.E R24, desc[UR4][R12.64+0xe4] ;  /* 0x0000e4040c183981 */ /* 0x000f28000c1e1900 */
[----:B------:R-:W2:Y:S01]  /*0c10*/  @P6 LDG.E R26, desc[UR4][R12.64+0x118] ;  /* 0x000118040c1a6981 */ /* 0x000ea2000c1e1900 */
        /* <DEDUP_REMOVED lines=8> */
[----:B---3--:R-:W-:-:S03]  /*0ca0*/  @P2 LOP3.LUT R7, R7, R22, RZ, 0x3c, !PT ;  /* 0x0000001607072212 */ /* 0x008fc600078e3cff */
[----:B------:R-:W3:Y:S01]  /*0cb0*/  @P4 LDG.E R22, desc[UR4][R12.64+0x100] ;  /* 0x000100040c164981 */ /* 0x000ee2000c1e1900 */
[----:B--2---:R-:W-:-:S03]  /*0cc0*/  @P6 LOP3.LUT R15, R15, R26, RZ, 0x3c, !PT ;  /* 0x0000001a0f0f6212 */ /* 0x004fc600078e3cff */
[----:B------:R-:W2:Y:S01]  /*0cd0*/  @P0 LDG.E R26, desc[UR4][R12.64+0x12c] ;  /* 0x00012c040c1a0981 */ /* 0x000ea2000c1e1900 */
[----:B----4-:R-:W-:-:S03]  /*0ce0*/  @P2 LOP3.LUT R6, R6, R23, RZ, 0x3c, !PT ;  /* 0x0000001706062212 */ /* 0x010fc600078e3cff */
[----:B------:R-:W4:Y:S01]  /*0cf0*/  @P4 LDG.E R23, desc[UR4][R12.64+0xfc] ;  /* 0x0000fc040c174981 */ /* 0x000f22000c1e1900 */
[----:B------:R-:W-:-:S03]  /*0d00*/  @P2 LOP3.LUT R9, R9, R20, RZ, 0x3c, !PT ;  /* 0x0000001409092212 */ /* 0x000fc600078e3cff */
[----:B------:R-:W4:Y:S01]  /*0d10*/  @P4 LDG.E R20, desc[UR4][R12.64+0xf8] ;  /* 0x0000f8040c144981 */ /* 0x000f22000c1e1900 */
[----:B------:R-:W-:Y:S02]  /*0d20*/  @P3 LOP3.LUT R6, R6, R27, RZ, 0x3c, !PT ;  /* 0x0000001b06063212 */ /* 0x000fe400078e3cff */
[----:B------:R-:W-:Y:S01]  /*0d30*/  @P3 LOP3.LUT R8, R8, R25, RZ, 0x3c, !PT ;  /* 0x0000001908083212 */ /* 0x000fe200078e3cff */
[----:B------:R-:W4:Y:S01]  /*0d40*/  @P5 LDG.E R27, desc[UR4][R12.64+0x110] ;  /* 0x000110040c1b5981 */ /* 0x000f22000c1e1900 */
[----:B------:R-:W-:-:S03]  /*0d50*/  @P3 LOP3.LUT R9, R9, R24, RZ, 0x3c, !PT ;  /* 0x0000001809093212 */ /* 0x000fc600078e3cff */
[----:B------:R-:W4:Y:S04]  /*0d60*/  @P5 LDG.E R25, desc[UR4][R12.64+0x108] ;  /* 0x000108040c195981 */ /* 0x000f28000c1e1900 */
        /* <DEDUP_REMOVED lines=19> */
[----:B------:R-:W-:-:S05]  /*0ea0*/  VIADD R19, R19, 0x10 ;  /* 0x0000001013137836 */ /* 0x000fca0000000000 */
[----:B------:R-:W-:Y:S02]  /*0eb0*/  ISETP.NE.AND P1, PT, R19, 0x20, PT ;  /* 0x000000201300780c */ /* 0x000fe40003f25270 */
[----:B------:R-:W-:Y:S02]  /*0ec0*/  @P5 LOP3.LUT R7, R7, R18, RZ, 0x3c, !PT ;  /* 0x0000001207075212 */ /* 0x000fe400078e3cff */
[----:B------:R-:W-:Y:S02]  /*0ed0*/  @P6 LOP3.LUT R8, R8, R21, RZ, 0x3c, !PT ;  /* 0x0000001508086212 */ /* 0x000fe400078e3cff */
[----:B---3--:R-:W-:-:S04]  /*0ee0*/  @P6 LOP3.LUT R7, R7, R22, RZ, 0x3c, !PT ;  /* 0x0000001607076212 */ /* 0x008fc800078e3cff */
[----:B--2---:R-:W-:Y:S02]  /*0ef0*/  @P0 LOP3.LUT R7, R7, R26, RZ, 0x3c, !PT ;  /* 0x0000001a07070212 */ /* 0x004fe400078e3cff */
[----:B----4-:R-:W-:Y:S02]  /*0f00*/  @P6 LOP3.LUT R6, R6, R23, RZ, 0x3c, !PT ;  /* 0x0000001706066212 */ /* 0x010fe400078e3cff */
[----:B------:R-:W-:Y:S02]  /*0f10*/  @P6 LOP3.LUT R9, R9, R20, RZ, 0x3c, !PT ;  /* 0x0000001409096212 */ /* 0x000fe400078e3cff */
[----:B------:R-:W-:Y:S02]  /*0f20*/  @P0 LOP3.LUT R6, R6, R27, RZ, 0x3c, !PT ;  /* 0x0000001b06060212 */ /* 0x000fe400078e3cff */
[----:B------:R-:W-:Y:S02]  /*0f30*/  @P0 LOP3.LUT R8, R8, R25, RZ, 0x3c, !PT ;  /* 0x0000001908080212 */ /* 0x000fe400078e3cff */
[----:B------:R-:W-:Y:S01]  /*0f40*/  @P0 LOP3.LUT R9, R9, R24, RZ, 0x3c, !PT ;  /* 0x0000001809090212 */ /* 0x000fe200078e3cff */
[----:B------:R-:W-:Y:S06]  /*0f50*/  @P1 BRA `(.L_x_24) ;  /* 0xfffffff400481947 */ /* 0x000fec000383ffff */
[----:B------:R-:W-:-:S05]  /*0f60*/  VIADD R17, R17, 0x1 ;  /* 0x0000000111117836 */ /* 0x000fca0000000000 */
[----:B------:R-:W-:-:S13]  /*0f70*/  ISETP.NE.AND P0, PT, R17, 0x5, PT ;  /* 0x000000051100780c */ /* 0x000fda0003f05270 */
[----:B------:R-:W-:Y:S05]  /*0f80*/  @P0 BRA `(.L_x_25) ;  /* 0xfffffff400300947 */ /* 0x000fea000383ffff */
[----:B------:R2:W-:Y:S01]  /*0f90*/  STG.E.64 desc[UR4][R2.64+0x8], R8 ;  /* 0x0000080802007986 */ /* 0x0005e2000c101b04 */
[----:B------:R-:W-:Y:S01]  /*0fa0*/  VIADD R14, R14, 0x1 ;  /* 0x000000010e0e7836 */ /* 0x000fe20000000000 */
[----:B------:R-:W-:Y:S02]  /*0fb0*/  LOP3.LUT R13, R0, 0x3, RZ, 0xc0, !PT ;  /* 0x00000003000d7812 */ /* 0x000fe400078ec0ff */
[----:B------:R2:W-:Y:S02]  /*0fc0*/  STG.E.64 desc[UR4][R2.64+0x10], R6 ;  /* 0x0000100602007986 */ /* 0x0005e4000c101b04 */
[----:B------:R-:W-:Y:S02]  /*0fd0*/  ISETP.GE.U32.AND P0, PT, R14, R13, PT ;  /* 0x0000000d0e00720c */ /* 0x000fe40003f06070 */
[----:B------:R2:W-:Y:S11]  /*0fe0*/  STG.E desc[UR4][R2.64+0x4], R15 ;  /* 0x0000040f02007986 */ /* 0x0005f6000c101904 */
[----:B------:R-:W-:Y:S05]  /*0ff0*/  @!P0 BRA `(.L_x_26) ;  /* 0xfffffff400048947 */ /* 0x000fea000383ffff */
.L_x_23:
[----:B------:R-:W-:Y:S05]  /*1000*/  BSYNC.RECONVERGENT B1 ;  /* 0x0000000000017941 */ /* 0x000fea0003800200 */
.L_x_22:
[----:B------:R-:W-:Y:S01]  /*1010*/  ISETP.GT.U32.AND P0, PT, R0, 0x3, PT ;  /* 0x000000030000780c */ /* 0x000fe20003f04070 */
[----:B------:R-:W-:Y:S01]  /*1020*/  VIADD R4, R4, 0x1 ;  /* 0x0000000104047836 */ /* 0x000fe20000000000 */
[--C-:B------:R-:W-:Y:S02]  /*1030*/  SHF.R.U64 R0, R0, 0x2, R5.reuse ;  /* 0x0000000200007819 */ /* 0x100fe40000001205 */
[----:B------:R-:W-:Y:S02]  /*1040*/  ISETP.GT.U32.AND.EX P0, PT, R5, RZ, PT, P0 ;  /* 0x000000ff0500720c */ /* 0x000fe40003f04100 */
[----:B------:R-:W-:-:S11]  /*1050*/  SHF.R.U32.HI R5, RZ, 0x2, R5 ;  /* 0x00000002ff057819 */ /* 0x000fd60000011605 */
[----:B------:R-:W-:Y:S05]  /*1060*/  @P0 BRA `(.L_x_27) ;  /* 0xfffffff000c80947 */ /* 0x000fea000383ffff */
.L_x_21:
[----:B------:R-:W-:Y:S05]  /*1070*/  BSYNC.RECONVERGENT B0 ;  /* 0x0000000000007941 */ /* 0x000fea0003800200 */
.L_x_20:
[----:B------:R-:W-:Y:S04]  /*1080*/  STG.E.64 desc[UR4][R2.64+0x18], RZ ;  /* 0x000018ff02007986 */ /* 0x000fe8000c101b04 */
[----:B------:R-:W-:Y:S04]  /*1090*/  STG.E desc[UR4][R2.64+0x20], RZ ;  /* 0x000020ff02007986 */ /* 0x000fe8000c101904 */
[----:B------:R-:W-:Y:S01]  /*10a0*/  STG.E.64 desc[UR4][R2.64+0x28], RZ ;  /* 0x000028ff02007986 */ /* 0x000fe2000c101b04 */
[----:B------:R-:W-:Y:S05]  /*10b0*/  EXIT ;  /* 0x000000000000794d */ /* 0x000fea0003800000 */
.L_x_28:
        /* <DEDUP_REMOVED lines=12> */
.L_x_31:


//--------------------- .nv.global.init           --------------------------
	.section	.nv.global.init,"aw",@progbits
	.align	4
.nv.global.init:
	.type		__cudart_i2opi_f,@object
	.size		__cudart_i2opi_f,(mrg32k3aM1SubSeq - __cudart_i2opi_f)
__cudart_i2opi_f:
        /*0000*/ 	.byte	0x41, 0x90, 0x43, 0x3c, 0x99, 0x95, 0x62, 0xdb, 0xc0, 0xdd, 0x34, 0xf5, 0xd1, 0x57, 0x27, 0xfc
        /*0010*/ 	.byte	0x29, 0x15, 0x44, 0x4e, 0x6e, 0x83, 0xf9, 0xa2
	.type		mrg32k3aM1SubSeq,@object
	.size		mrg32k3aM1SubSeq,(mrg32k3aM2SubSeq - mrg32k3aM1SubSeq)
mrg32k3aM1SubSeq:
        /*0018*/ 	.byte	0x0b, 0xcc, 0xee, 0x04, 0x73, 0x29, 0x8b, 0x6f, 0xf6, 0x53, 0x03, 0xf6, 0x23, 0xf6, 0xea, 0xda
        /* <DEDUP_REMOVED lines=125> */
	.type		mrg32k3aM2SubSeq,@object
	.size		mrg32k3aM2SubSeq,(mrg32k3aM1 - mrg32k3aM2SubSeq)
mrg32k3aM2SubSeq:
        /* <DEDUP_REMOVED lines=126> */
	.type		mrg32k3aM1,@object
	.size		mrg32k3aM1,(mrg32k3aM1Seq - mrg32k3aM1)
mrg32k3aM1:
        /* <DEDUP_REMOVED lines=144> */
	.type		mrg32k3aM1Seq,@object
	.size		mrg32k3aM1Seq,(mrg32k3aM2 - mrg32k3aM1Seq)
mrg32k3aM1Seq:
        /* <DEDUP_REMOVED lines=144> */
	.type		mrg32k3aM2,@object
	.size		mrg32k3aM2,(mrg32k3aM2Seq - mrg32k3aM2)
mrg32k3aM2:
        /* <DEDUP_REMOVED lines=144> */
	.type		mrg32k3aM2Seq,@object
	.size		mrg32k3aM2Seq,(precalc_xorwow_matrix - mrg32k3aM2Seq)
mrg32k3aM2Seq:
        /* <DEDUP_REMOVED lines=144> */
	.type		precalc_xorwow_matrix,@object
	.size		precalc_xorwow_matrix,(precalc_xorwow_offset_matrix - precalc_xorwow_matrix)
precalc_xorwow_matrix:
        /* <DEDUP_REMOVED lines=6400> */
	.type		precalc_xorwow_offset_matrix,@object
	.size		precalc_xorwow_offset_matrix,(.L_1 - precalc_xorwow_offset_matrix)
precalc_xorwow_offset_matrix:
        /* <DEDUP_REMOVED lines=6400> */
.L_1:


//--------------------- .nv.shared._Z6ReducePfS_Pii --------------------------
	.section	.nv.shared._Z6ReducePfS_Pii,"aw",@nobits
	.sectionflags	@""
	.align	4
.nv.shared._Z6ReducePfS_Pii:
	.zero		5120


//--------------------- .nv.shared.reserved.0     --------------------------
	.section	.nv.shared.reserved.0,"aw",@nobits
	.weak		__nv_reservedSMEM_offset_0_alias
	.size		__nv_reservedSMEM_offset_0_alias, 0, 64
	.other		__nv_reservedSMEM_offset_0_alias,@"STO_CUDA_RESERVED_SHARED STV_DEFAULT"
__nv_reservedSMEM_offset_0_alias:
	.zero		0
	.zero		64


//--------------------- .nv.constant0._Z6ReducePfS_Pii --------------------------
	.section	.nv.constant0._Z6ReducePfS_Pii,"a",@progbits
	.sectionflags	@""
	.align	4
.nv.constant0._Z6ReducePfS_Pii:
	.zero		924


//--------------------- .nv.constant0._Z7IteratePfS_S_S_PiP17curandStateXORWOW --------------------------
	.section	.nv.constant0._Z7IteratePfS_S_S_PiP17curandStateXORWOW,"a",@progbits
	.sectionflags	@""
	.align	4
.nv.constant0._Z7IteratePfS_S_S_PiP17curandStateXORWOW:
	.zero		944


//--------------------- .nv.constant0._Z10InitializePfS_S_PiS0_P17curandStateXORWOW --------------------------
	.section	.nv.constant0._Z10InitializePfS_S_PiS0_P17curandStateXORWOW,"a",@progbits
	.sectionflags	@""
	.align	4
.nv.constant0._Z10InitializePfS_S_PiS0_P17curandStateXORWOW:
	.zero		944


//--------------------- SYMBOLS --------------------------

	.type		.nv.reservedSmem.offset0,@object
	.size		.nv.reservedSmem.offset0,0x4
	.type		.nv.reservedSmem.cap,@object
	.size		.nv.reservedSmem.cap,0x4
